def matmul_kernel(
    a_ptr,
    b_ptr,
    c_ptr,
    M,
    N,
    K,
    stride_am,
    stride_ak,
    stride_bk,
    stride_bn,
    stride_cm,
    stride_cn,
    BLOCK_M: tl.constexpr,
    BLOCK_N: tl.constexpr,
    BLOCK_K: tl.constexpr,
    GROUP_M: tl.constexpr,
):
    pid = tl.program_id(axis=0)
    num_pid_m = tl.cdiv(M, BLOCK_M)
    num_pid_n = tl.cdiv(N, BLOCK_N)
    num_pid_in_group = GROUP_M * num_pid_n
    group_id = pid // num_pid_in_group
    first_pid_m = group_id * GROUP_M
    group_size_m = min(num_pid_m - first_pid_m, GROUP_M)
    pid_m = first_pid_m + ((pid % num_pid_in_group) % group_size_m)
    pid_n = (pid % num_pid_in_group) // group_size_m

    offs_am = (pid_m * BLOCK_M + tl.arange(0, BLOCK_M)) % M
    offs_bn = (pid_n * BLOCK_N + tl.arange(0, BLOCK_N)) % N
    offs_k = tl.arange(0, BLOCK_K)
    a_ptrs = a_ptr + offs_am[:, None] * stride_am + offs_k[None, :] * stride_ak
    b_ptrs = b_ptr + offs_k[:, None] * stride_bk + offs_bn[None, :] * stride_bn

    acc = tl.zeros((BLOCK_M, BLOCK_N), dtype=tl.float32)
    for kk in range(0, tl.cdiv(K, BLOCK_K)):
        a = tl.load(a_ptrs, mask=offs_k[None, :] < K - kk * BLOCK_K, other=0.0)
        b = tl.load(b_ptrs, mask=offs_k[:, None] < K - kk * BLOCK_K, other=0.0)
        acc = tl.dot(a, b, acc)
        a_ptrs += BLOCK_K * stride_ak
        b_ptrs += BLOCK_K * stride_bk

    c = acc.to(c_ptr.dtype.element_ty)
    offs_cm = pid_m * BLOCK_M + tl.arange(0, BLOCK_M)
    offs_cn = pid_n * BLOCK_N + tl.arange(0, BLOCK_N)
    c_ptrs = c_ptr + offs_cm[:, None] * stride_cm + offs_cn[None, :] * stride_cn
    mask = (offs_cm[:, None] < M) & (offs_cn[None, :] < N)
    tl.store(c_ptrs, c, mask=mask)

# config = {"BLOCK_K": 128, "BLOCK_M": 128, "BLOCK_N": 16, "GROUP_M": 8, "arch": "sm_100", "dtype": "fp16", "num_ctas": 1, "num_stages": 2, "num_warps": 4}
# arch = sm_100


// ===== COMPILED SASS (sm_100a) =====

	.target	sm_100a

	.elftype	@"ET_EXEC"


//--------------------- .note.nv.tkinfo           --------------------------
	.section	.note.nv.tkinfo,"",@"SHT_NOTE"
	.sectionflags	@"SHF_NOTE_NV_TKINFO"
	.tkinfo
        /*0018*/ 	.word	0x00000081
        /*0030*/ 	.string	""
        /*0030*/ 	.string	"ptxas-blackwell"
        /*0030*/ 	.string	"Cuda compilation tools, release 12.9, V12.9.86"
        /*0030*/ 	.string	"Build cuda_12.9.r12.9/compiler.36037853_0"
        /*0030*/ 	.string	"-v  -suppress-debug-info  -lineinfo  -arch sm_100a "



//--------------------- .note.nv.cuver            --------------------------
	.section	.note.nv.cuver,"",@"SHT_NOTE"
	.sectionflags	@"SHF_NOTE_NV_CUVER"
        /*0018*/ 	.short	0x0001
        /*001a*/ 	.short	0x0064
        /*001c*/ 	.short	0x0001
        /*001e*/ 	.short	0x0000
        /*0020*/ 	.short	0x0001
        /*0022*/ 	.short	0x0000


//--------------------- .nv.info                  --------------------------
	.section	.nv.info,"",@"SHT_CUDA_INFO"
	.align	4


	//----- nvinfo : EIATTR_REGCOUNT
	.align		4
        /*0000*/ 	.byte	0x04, 0x2f
        /*0002*/ 	.short	(.L_4 - .L_3)
	.align		4
.L_3:
        /*0004*/ 	.word	index@(matmul_kernel)
        /*0008*/ 	.word	0x000000ff


	//----- nvinfo : EIATTR_FRAME_SIZE
	.align		4
.L_4:
        /*000c*/ 	.byte	0x04, 0x11
        /*000e*/ 	.short	(.L_6 - .L_5)
	.align		4
.L_5:
        /*0010*/ 	.word	index@($__internal_2_$__cuda_sm10x_tcgen05_guardrail_trap_unallocated_columns_being_dealloced)
        /*0014*/ 	.word	0x00000300


	//----- nvinfo : EIATTR_FRAME_SIZE
	.align		4
.L_6:
        /*0018*/ 	.byte	0x04, 0x11
        /*001a*/ 	.short	(.L_8 - .L_7)
	.align		4
.L_7:
        /*001c*/ 	.word	index@($__internal_1_$__cuda_sm10x_tcgen05_guardrail_trap_phase_invalid_during_alloc)
        /*0020*/ 	.word	0x00000300


	//----- nvinfo : EIATTR_FRAME_SIZE
	.align		4
.L_8:
        /*0024*/ 	.byte	0x04, 0x11
        /*0026*/ 	.short	(.L_10 - .L_9)
	.align		4
.L_9:
        /*0028*/ 	.word	index@($__internal_0_$__cuda_sm10x_tcgen05_guardrail_trap_col_being_dealloced_not_returned_by_alloc)
        /*002c*/ 	.word	0x00000300


	//----- nvinfo : EIATTR_FRAME_SIZE
	.align		4
.L_10:
        /*0030*/ 	.byte	0x04, 0x11
        /*0032*/ 	.short	(.L_12 - .L_11)
	.align		4
.L_11:
        /*0034*/ 	.word	index@(matmul_kernel)
        /*0038*/ 	.word	0x00000300


	//----- nvinfo : EIATTR_MIN_STACK_SIZE
	.align		4
.L_12:
        /*003c*/ 	.byte	0x04, 0x12
        /*003e*/ 	.short	(.L_14 - .L_13)
	.align		4
.L_13:
        /*0040*/ 	.word	index@(matmul_kernel)
        /*0044*/ 	.word	0x00000300
.L_14:


//--------------------- .nv.info.matmul_kernel    --------------------------
	.section	.nv.info.matmul_kernel,"",@"SHT_CUDA_INFO"
	.sectionflags	@""
	.align	4


	//----- nvinfo : EIATTR_CUDA_API_VERSION
	.align		4
        /*0000*/ 	.byte	0x04, 0x37
        /*0002*/ 	.short	(.L_16 - .L_15)
.L_15:
        /*0004*/ 	.word	0x00000081


	//----- nvinfo : EIATTR_KPARAM_INFO
	.align		4
.L_16:
        /*0008*/ 	.byte	0x04, 0x17
        /*000a*/ 	.short	(.L_18 - .L_17)
.L_17:
        /*000c*/ 	.word	0x00000000
        /*0010*/ 	.short	0x000d
        /*0012*/ 	.short	0x0048
        /*0014*/ 	.byte	0x00, 0xf4, 0x21, 0x00


	//----- nvinfo : EIATTR_KPARAM_INFO
	.align		4
.L_18:
        /*0018*/ 	.byte	0x04, 0x17
        /*001a*/ 	.short	(.L_20 - .L_19)
.L_19:
        /*001c*/ 	.word	0x00000000
        /*0020*/ 	.short	0x000c
        /*0022*/ 	.short	0x0040
        /*0024*/ 	.byte	0x00, 0xf4, 0x21, 0x00


	//----- nvinfo : EIATTR_KPARAM_INFO
	.align		4
.L_20:
        /*0028*/ 	.byte	0x04, 0x17
        /*002a*/ 	.short	(.L_22 - .L_21)
.L_21:
        /*002c*/ 	.word	0x00000000
        /*0030*/ 	.short	0x000b
        /*0032*/ 	.short	0x0038
        /*0034*/ 	.byte	0x00, 0xf0, 0x11, 0x00


	//----- nvinfo : EIATTR_KPARAM_INFO
	.align		4
.L_22:
        /*0038*/ 	.byte	0x04, 0x17
        /*003a*/ 	.short	(.L_24 - .L_23)
.L_23:
        /*003c*/ 	.word	0x00000000
        /*0040*/ 	.short	0x000a
        /*0042*/ 	.short	0x0034
        /*0044*/ 	.byte	0x00, 0xf0, 0x11, 0x00


	//----- nvinfo : EIATTR_KPARAM_INFO
	.align		4
.L_24:
        /*0048*/ 	.byte	0x04, 0x17
        /*004a*/ 	.short	(.L_26 - .L_25)
.L_25:
        /*004c*/ 	.word	0x00000000
        /*0050*/ 	.short	0x0009
        /*0052*/ 	.short	0x0030
        /*0054*/ 	.byte	0x00, 0xf0, 0x11, 0x00


	//----- nvinfo : EIATTR_KPARAM_INFO
	.align		4
.L_26:
        /*0058*/ 	.byte	0x04, 0x17
        /*005a*/ 	.short	(.L_28 - .L_27)
.L_27:
        /*005c*/ 	.word	0x00000000
        /*0060*/ 	.short	0x0008
        /*0062*/ 	.short	0x002c
        /*0064*/ 	.byte	0x00, 0xf0, 0x11, 0x00


	//----- nvinfo : EIATTR_KPARAM_INFO
	.align		4
.L_28:
        /*0068*/ 	.byte	0x04, 0x17
        /*006a*/ 	.short	(.L_30 - .L_29)
.L_29:
        /*006c*/ 	.word	0x00000000
        /*0070*/ 	.short	0x0007
        /*0072*/ 	.short	0x0028
        /*0074*/ 	.byte	0x00, 0xf0, 0x11, 0x00


	//----- nvinfo : EIATTR_KPARAM_INFO
	.align		4
.L_30:
        /*0078*/ 	.byte	0x04, 0x17
        /*007a*/ 	.short	(.L_32 - .L_31)
.L_31:
        /*007c*/ 	.word	0x00000000
        /*0080*/ 	.short	0x0006
        /*0082*/ 	.short	0x0024
        /*0084*/ 	.byte	0x00, 0xf0, 0x11, 0x00


	//----- nvinfo : EIATTR_KPARAM_INFO
	.align		4
.L_32:
        /*0088*/ 	.byte	0x04, 0x17
        /*008a*/ 	.short	(.L_34 - .L_33)
.L_33:
        /*008c*/ 	.word	0x00000000
        /*0090*/ 	.short	0x0005
        /*0092*/ 	.short	0x0020
        /*0094*/ 	.byte	0x00, 0xf0, 0x11, 0x00


	//----- nvinfo : EIATTR_KPARAM_INFO
	.align		4
.L_34:
        /*0098*/ 	.byte	0x04, 0x17
        /*009a*/ 	.short	(.L_36 - .L_35)
.L_35:
        /*009c*/ 	.word	0x00000000
        /*00a0*/ 	.short	0x0004
        /*00a2*/ 	.short	0x001c
        /*00a4*/ 	.byte	0x00, 0xf0, 0x11, 0x00


	//----- nvinfo : EIATTR_KPARAM_INFO
	.align		4
.L_36:
        /*00a8*/ 	.byte	0x04, 0x17
        /*00aa*/ 	.short	(.L_38 - .L_37)
.L_37:
        /*00ac*/ 	.word	0x00000000
        /*00b0*/ 	.short	0x0003
        /*00b2*/ 	.short	0x0018
        /*00b4*/ 	.byte	0x00, 0xf0, 0x11, 0x00


	//----- nvinfo : EIATTR_KPARAM_INFO
	.align		4
.L_38:
        /*00b8*/ 	.byte	0x04, 0x17
        /*00ba*/ 	.short	(.L_40 - .L_39)
.L_39:
        /*00bc*/ 	.word	0x00000000
        /*00c0*/ 	.short	0x0002
        /*00c2*/ 	.short	0x0010
        /*00c4*/ 	.byte	0x00, 0xf4, 0x21, 0x00


	//----- nvinfo : EIATTR_KPARAM_INFO
	.align		4
.L_40:
        /*00c8*/ 	.byte	0x04, 0x17
        /*00ca*/ 	.short	(.L_42 - .L_41)
.L_41:
        /*00cc*/ 	.word	0x00000000
        /*00d0*/ 	.short	0x0001
        /*00d2*/ 	.short	0x0008
        /*00d4*/ 	.byte	0x00, 0xf4, 0x21, 0x00


	//----- nvinfo : EIATTR_KPARAM_INFO
	.align		4
.L_42:
        /*00d8*/ 	.byte	0x04, 0x17
        /*00da*/ 	.short	(.L_44 - .L_43)
.L_43:
        /*00dc*/ 	.word	0x00000000
        /*00e0*/ 	.short	0x0000
        /*00e2*/ 	.short	0x0000
        /*00e4*/ 	.byte	0x00, 0xf4, 0x21, 0x00


	//----- nvinfo : EIATTR_AT_ENTRY_FRAGMENTS
	.align		4
.L_44:
        /*00e8*/ 	.byte	0x04, 0x4f
        /*00ea*/ 	.short	(.L_46 - .L_45)


	//   ....[0]....
.L_45:
        /*00ec*/ 	.word	0x00000004


	//----- nvinfo : EIATTR_RESERVED_SMEM_USED
	.align		4
.L_46:
        /*00f0*/ 	.byte	0x01, 0x41
	.zero		2


	//----- nvinfo : EIATTR_SPARSE_MMA_MASK
	.align		4
        /*00f4*/ 	.byte	0x03, 0x50
        /*00f6*/ 	.short	0x0000


	//----- nvinfo : EIATTR_TCGEN05_1CTA_USED
	.align		4
        /*00f8*/ 	.byte	0x01, 0x51
	.zero		2


	//----- nvinfo : EIATTR_MAXREG_COUNT
	.align		4
        /*00fc*/ 	.byte	0x03, 0x1b
        /*00fe*/ 	.short	0x00ff


	//----- nvinfo : EIATTR_NUM_BARRIERS
	.align		4
        /*0100*/ 	.byte	0x02, 0x4c
        /*0102*/ 	.byte	0x01
	.zero		1


	//----- nvinfo : EIATTR_ANNOTATIONS
	.align		4
        /*0104*/ 	.byte	0x04, 0x55
        /*0106*/ 	.short	(.L_48 - .L_47)


	//   ....[0]....
.L_47:
        /*0108*/ 	.word	0x00000001
        /*010c*/ 	.byte	0x70, 0x0b, 0x00, 0x00, 0x01, 0x00, 0x00, 0x00, 0xc0, 0x0d, 0x00, 0x00, 0x01, 0x00, 0x00, 0x00
        /* <DEDUP_REMOVED lines=278> */
        /*127c*/ 	.byte	0x00, 0xe6, 0x00, 0x00


	//----- nvinfo : EIATTR_INT_WARP_WIDE_INSTR_OFFSETS
	.align		4
.L_48:
        /*1280*/ 	.byte	0x04, 0x31
        /*1282*/ 	.short	(.L_50 - .L_49)


	//   ....[0]....
.L_49:
        /*1284*/ 	.word	0x00000f50


	//   ....[1]....
        /*1288*/ 	.word	0x00000f80


	//   ....[2]....
        /*128c*/ 	.word	0x00007430


	//   ....[3]....
        /*1290*/ 	.word	0x0000ef70


	//   ....[4]....
        /*1294*/ 	.word	0x0000efc0


	//----- nvinfo : EIATTR_COOP_GROUP_MASK_REGIDS
	.align		4
.L_50:
        /*1298*/ 	.byte	0x04, 0x29
        /*129a*/ 	.short	(.L_52 - .L_51)


	//   ....[0]....
.L_51:
        /*129c*/ 	.word	0xffffffff


	//   ....[1]....
        /*12a0*/ 	.word	0xffffffff


	//   ....[2]....
        /*12a4*/ 	.word	0xffffffff


	//   ....[3]....
        /*12a8*/ 	.word	0xffffffff


	//----- nvinfo : EIATTR_COOP_GROUP_INSTR_OFFSETS
	.align		4
.L_52:
        /*12ac*/ 	.byte	0x04, 0x28
        /*12ae*/ 	.short	(.L_54 - .L_53)


	//   ....[0]....
.L_53:
        /*12b0*/ 	.word	0x00000070


	//   ....[1]....
        /*12b4*/ 	.word	0x00000330


	//   ....[2]....
        /*12b8*/ 	.word	0x0000ee00


	//   ....[3]....
        /*12bc*/ 	.word	0x0000f070


	//----- nvinfo : EIATTR_VRC_CTA_INIT_COUNT
	.align		4
.L_54:
        /*12c0*/ 	.byte	0x02, 0x4a
        /*12c2*/ 	.byte	0x80
	.zero		1


	//----- nvinfo : EIATTR_MBARRIER_INSTR_OFFSETS
	.align		4
        /*12c4*/ 	.byte	0x04, 0x39
        /*12c6*/ 	.short	(.L_56 - .L_55)


	//   ....[0]....
.L_55:
        /*12c8*/ 	.word	0x00001130
        /*12cc*/ 	.word	0x000000ff
        /*12d0*/ 	.word	0x00000000
        /*12d4*/ 	.short	0x0100
        /*12d6*/ 	.byte	0x04
	.zero		1


	//   ....[1]....
        /*12d8*/ 	.word	0x00007440
        /*12dc*/ 	.word	0x000000ff
        /*12e0*/ 	.word	0x00002008
        /*12e4*/ 	.short	0x0100
        /*12e6*/ 	.byte	0x07
	.zero		1


	//   ....[2]....
        /*12e8*/ 	.word	0x0000d5a0
        /*12ec*/ 	.word	0x000000ff
        /*12f0*/ 	.word	0x00000000
        /*12f4*/ 	.short	0x010a
        /*12f6*/ 	.byte	0x04
	.zero		1


	//   ....[3]....
        /*12f8*/ 	.word	0x0000e5e0
        /*12fc*/ 	.word	0x000000ff
        /*1300*/ 	.word	0x00000000
        /*1304*/ 	.short	0x010a
        /*1306*/ 	.byte	0x04
	.zero		1


	//   ....[4]....
        /*1308*/ 	.word	0x0000e650
        /*130c*/ 	.word	0x000000ff
        /*1310*/ 	.word	0x00002000
        /*1314*/ 	.short	0x0108
        /*1316*/ 	.byte	0x07
	.zero		1


	//   ....[5]....
        /*1318*/ 	.word	0x0000e6c0
        /*131c*/ 	.word	0x000000ff
        /*1320*/ 	.word	0x00002008
        /*1324*/ 	.short	0x0108
        /*1326*/ 	.byte	0x07
	.zero		1


	//   ....[6]....
        /*1328*/ 	.word	0x0000f090
        /*132c*/ 	.word	0x000000ff
        /*1330*/ 	.word	0x00000000
        /*1334*/ 	.short	0x010a
        /*1336*/ 	.byte	0x04
	.zero		1


	//   ....[7]....
        /*1338*/ 	.word	0x0000f0c0
        /*133c*/ 	.word	0x000000ff
        /*1340*/ 	.word	0x00000000
        /*1344*/ 	.short	0x010a
        /*1346*/ 	.byte	0x04
	.zero		1


	//----- nvinfo : EIATTR_NUM_MBARRIERS
	.align		4
.L_56:
        /*1348*/ 	.byte	0x03, 0x38
        /*134a*/ 	.short	0x0002


	//----- nvinfo : EIATTR_EXIT_INSTR_OFFSETS
	.align		4
        /*134c*/ 	.byte	0x04, 0x1c
        /*134e*/ 	.short	(.L_58 - .L_57)


	//   ....[0]....
.L_57:
        /*1350*/ 	.word	0x0000f080


	//----- nvinfo : EIATTR_REQNTID
	.align		4
.L_58:
        /*1354*/ 	.byte	0x04, 0x10
        /*1356*/ 	.short	(.L_60 - .L_59)
.L_59:
        /*1358*/ 	.word	0x00000080
        /*135c*/ 	.word	0x00000001
        /*1360*/ 	.word	0x00000001


	//----- nvinfo : EIATTR_CRS_STACK_SIZE
	.align		4
.L_60:
        /*1364*/ 	.byte	0x04, 0x1e
        /*1366*/ 	.short	(.L_62 - .L_61)
.L_61:
        /*1368*/ 	.word	0x00000000


	//----- nvinfo : EIATTR_CBANK_PARAM_SIZE
	.align		4
.L_62:
        /*136c*/ 	.byte	0x03, 0x19
        /*136e*/ 	.short	0x0050


	//----- nvinfo : EIATTR_PARAM_CBANK
	.align		4
        /*1370*/ 	.byte	0x04, 0x0a
        /*1372*/ 	.short	(.L_64 - .L_63)
	.align		4
.L_63:
        /*1374*/ 	.word	index@(.nv.constant0.matmul_kernel)
        /*1378*/ 	.short	0x0380
        /*137a*/ 	.short	0x0050


	//----- nvinfo : EIATTR_SW_WAR
	.align		4
.L_64:
        /*137c*/ 	.byte	0x04, 0x36
        /*137e*/ 	.short	(.L_66 - .L_65)
.L_65:
        /*1380*/ 	.word	0x00000008
.L_66:


//--------------------- .nv.compat                --------------------------
	.section	.nv.compat,"",@"SHT_CUDA_COMPAT_INFO"
	.align	4
        /*0000*/ 	.byte	0x02, 0x02, 0x02, 0x00, 0x02, 0x05, 0x05, 0x00, 0x02, 0x03, 0x00, 0x00, 0x02, 0x06, 0x01, 0x00


//--------------------- .nv.callgraph             --------------------------
	.section	.nv.callgraph,"",@"SHT_CUDA_CALLGRAPH"
	.align	4
	.sectionentsize	8
	.align		4
        /*0000*/ 	.word	0x00000000
	.align		4
        /*0004*/ 	.word	0xffffffff
	.align		4
        /*0008*/ 	.word	0x00000000
	.align		4
        /*000c*/ 	.word	0xfffffffe
	.align		4
        /*0010*/ 	.word	0x00000000
	.align		4
        /*0014*/ 	.word	0xfffffffd
	.align		4
        /*0018*/ 	.word	0x00000000
	.align		4
        /*001c*/ 	.word	0xfffffffc


//--------------------- .text.matmul_kernel       --------------------------
	.section	.text.matmul_kernel,"ax",@progbits
	.align	128
        .global         matmul_kernel
        .type           matmul_kernel,@function
        .size           matmul_kernel,(.L_x_21 - matmul_kernel)
        .other          matmul_kernel,@"STO_CUDA_ENTRY STV_DEFAULT"
matmul_kernel:
.text.matmul_kernel:
[----:B------:R-:W0:Y:S01]  /*0000*/  LDC R1, c[0x0][0x37c] ;  /* 0x0000df00ff017b82 */ /* 0x000e220000000800 */
[----:B------:R-:W1:Y:S01]  /*0010*/  S2R R0, SR_TID.X ;  /* 0x0000000000007919 */ /* 0x000e620000002100 */
[----:B0-----:R-:W-:Y:S01]  /*0020*/  VIADD R1, R1, 0xfffffd00 ;  /* 0xfffffd0001017836 */ /* 0x001fe20000000000 */
[----:B-1----:R-:W-:-:S13]  /*0030*/  ISETP.GE.U32.AND P0, PT, R0, 0x20, PT ;  /* 0x000000200000780c */ /* 0x002fda0003f06070 */
[----:B------:R-:W-:Y:S02]  /*0040*/  VOTEU.ANY UP0, P0 ;  /* 0x0000000000ff7886 */ /* 0x000fe40000000100 */
[----:B------:R-:W-:Y:S05]  /*0050*/  BRA.U UP0, `(.L_x_0) ;  /* 0x0000000100b87547 */ /* 0x000fea000b800000 */
[----:B------:R-:W0:Y:S01]  /*0060*/  S2UR UR6, SR_CgaCtaId ;  /* 0x00000000000679c3 */ /* 0x000e220000008800 */
[----:B------:R-:W-:Y:S01]  /*0070*/  NOP ;  /* 0x0000000000007918 */ /* 0x000fe20000000000 */
[----:B------:R-:W-:Y:S02]  /*0080*/  UMOV UR4, 0x40 ;  /* 0x0000004000047882 */ /* 0x000fe40000000000 */
[----:B0-----:R-:W-:-:S09]  /*0090*/  ULEA UR4, UR6, UR4, 0x18 ;  /* 0x0000000406047291 */ /* 0x001fd2000f8ec0ff */
[----:B------:R-:W0:Y:S01]  /*00a0*/  LDS.U8 R0, [UR4] ;  /* 0x00000004ff007984 */ /* 0x000e220008000000 */
[----:B------:R-:W-:Y:S02]  /*00b0*/  UMOV UR4, 0x400 ;  /* 0x0000040000047882 */ /* 0x000fe40000000000 */
[----:B------:R-:W-:Y:S01]  /*00c0*/  ULEA UR4, UR6, UR4, 0x18 ;  /* 0x0000000406047291 */ /* 0x000fe2000f8ec0ff */
[----:B0-----:R-:W-:-:S13]  /*00d0*/  ISETP.NE.AND P0, PT, R0, RZ, PT ;  /* 0x000000ff0000720c */ /* 0x001fda0003f05270 */
[----:B------:R-:W-:Y:S05]  /*00e0*/  @P0 BRA `(.L_x_1) ;  /* 0x00000000007c0947 */ /* 0x000fea0003800000 */
[----:B------:R-:W-:-:S13]  /*00f0*/  ELECT P0, URZ, PT ;  /* 0x0000000000ff782f */ /* 0x000fda0003800000 */
[----:B------:R-:W-:Y:S05]  /*0100*/  @!P0 BRA `(.L_x_2) ;  /* 0x0000000000848947 */ /* 0x000fea0003800000 */
[----:B------:R-:W-:Y:S01]  /*0110*/  UMOV UR5, 0x4 ;  /* 0x0000000400057882 */ /* 0x000fe20000000000 */
[----:B------:R-:W-:Y:S02]  /*0120*/  IMAD.MOV.U32 R4, RZ, RZ, 0x1 ;  /* 0x00000001ff047424 */ /* 0x000fe400078e00ff */
[----:B------:R-:W-:Y:S02]  /*0130*/  IMAD.MOV.U32 R5, RZ, RZ, 0xf ;  /* 0x0000000fff057424 */ /* 0x000fe400078e00ff */
[----:B------:R-:W-:Y:S04]  /*0140*/  DEPBAR.LE SB0, 0x36 ;  /* 0x00008d800000791a */ /* 0x000fe80000000000 */
[----:B------:R-:W0:Y:S02]  /*0150*/  UTCATOMSWS.FIND_AND_SET.ALIGN UP1, UR5, UR5 ;  /* 0x00000005000575e3 */ /* 0x000e240008020800 */
[----:B0-----:R-:W-:-:S04]  /*0160*/  PLOP3.LUT P0, PT, PT, PT, UP1, 0x80, 0x8 ;  /* 0x000000000008781c */ /* 0x001fc80003f0f018 */
[----:B------:R-:W-:-:S04]  /*0170*/  SEL R0, RZ, 0xffffffff, !P0 ;  /* 0xffffffffff007807 */ /* 0x000fc80004000000 */
[----:B------:R-:W-:Y:S01]  /*0180*/  ISETP.NE.AND P0, PT, R0, RZ, PT ;  /* 0x000000ff0000720c */ /* 0x000fe20003f05270 */
[----:B------:R-:W-:-:S12]  /*0190*/  IMAD.U32 R0, RZ, RZ, UR5 ;  /* 0x00000005ff007e24 */ /* 0x000fd8000f8e00ff */
[----:B------:R-:W-:Y:S05]  /*01a0*/  @P0 BRA `(.L_x_3) ;  /* 0x0000000000240947 */ /* 0x000fea0003800000 */
.L_x_4:
[----:B------:R-:W-:Y:S05]  /*01b0*/  NANOSLEEP 0x64 ;  /* 0x000000640000795d */ /* 0x000fea0003800000 */
[----:B------:R-:W-:-:S05]  /*01c0*/  UMOV UR5, 0x4 ;  /* 0x0000000400057882 */ /* 0x000fca0000000000 */
[----:B------:R-:W-:Y:S04]  /*01d0*/  DEPBAR.LE SB0, 0x36 ;  /* 0x00008d800000791a */ /* 0x000fe80000000000 */
[----:B------:R-:W0:Y:S02]  /*01e0*/  UTCATOMSWS.FIND_AND_SET.ALIGN UP1, UR5, UR5 ;  /* 0x00000005000575e3 */ /* 0x000e240008020800 */
[----:B0-----:R-:W-:-:S04]  /*01f0*/  PLOP3.LUT P0, PT, PT, PT, UP1, 0x80, 0x8 ;  /* 0x000000000008781c */ /* 0x001fc80003f0f018 */
[----:B------:R-:W-:-:S04]  /*0200*/  SEL R0, RZ, 0xffffffff, !P0 ;  /* 0xffffffffff007807 */ /* 0x000fc80004000000 */
[----:B------:R-:W-:Y:S01]  /*0210*/  ISETP.NE.AND P0, PT, R0, RZ, PT ;  /* 0x000000ff0000720c */ /* 0x000fe20003f05270 */
[----:B------:R-:W-:-:S12]  /*0220*/  IMAD.U32 R0, RZ, RZ, UR5 ;  /* 0x00000005ff007e24 */ /* 0x000fd8000f8e00ff */
[----:B------:R-:W-:Y:S05]  /*0230*/  @!P0 BRA `(.L_x_4) ;  /* 0xfffffffc00dc8947 */ /* 0x000fea000383ffff */
.L_x_3:
[C---:B------:R-:W-:Y:S01]  /*0240*/  VIADD R3, R0.reuse, 0x10 ;  /* 0x0000001000037836 */ /* 0x040fe20000000000 */
[----:B------:R-:W-:Y:S01]  /*0250*/  UMOV UR5, 0x50 ;  /* 0x0000005000057882 */ /* 0x000fe20000000000 */
[----:B------:R-:W-:Y:S01]  /*0260*/  SHF.L.U32 R2, R5, R0, RZ ;  /* 0x0000000005027219 */ /* 0x000fe200000006ff */
[----:B------:R-:W-:Y:S01]  /*0270*/  ULEA UR5, UR6, UR5, 0x18 ;  /* 0x0000000506057291 */ /* 0x000fe2000f8ec0ff */
[----:B------:R-:W-:Y:S01]  /*0280*/  IMAD.SHL.U32 R0, R0, 0x20, RZ ;  /* 0x0000002000007824 */ /* 0x000fe200078e00ff */
[----:B------:R-:W-:-:S04]  /*0290*/  SHF.L.U32 R3, R4, R3, RZ ;  /* 0x0000000304037219 */ /* 0x000fc800000006ff */
[----:B------:R-:W-:-:S05]  /*02a0*/  LOP3.LUT R2, R3, R2, RZ, 0xfc, !PT ;  /* 0x0000000203027212 */ /* 0x000fca00078efcff */
[----:B------:R0:W-:Y:S04]  /*02b0*/  ATOMS.OR RZ, [UR5], R2 ;  /* 0x00000002ffff798c */ /* 0x0001e8000b000005 */
[----:B------:R0:W-:Y:S01]  /*02c0*/  STS [UR4], R0 ;  /* 0x00000000ff007988 */ /* 0x0001e20008000804 */
[----:B------:R-:W-:Y:S05]  /*02d0*/  BRA `(.L_x_2) ;  /* 0x0000000000107947 */ /* 0x000fea0003800000 */
.L_x_1:
[----:B------:R-:W-:Y:S01]  /*02e0*/  IMAD.MOV.U32 R0, RZ, RZ, -0x1 ;  /* 0xffffffffff007424 */ /* 0x000fe200078e00ff */
[----:B------:R-:W-:-:S04]  /*02f0*/  MOV R2, 0x320 ;  /* 0x0000032000027802 */ /* 0x000fc80000000f00 */
[----:B------:R0:W-:Y:S03]  /*0300*/  STS [UR4], R0 ;  /* 0x00000000ff007988 */ /* 0x0001e60008000804 */
[----:B0-----:R-:W-:Y:S05]  /*0310*/  CALL.REL.NOINC `($__internal_1_$__cuda_sm10x_tcgen05_guardrail_trap_phase_invalid_during_alloc) ;  /* 0x000000ec00807944 */ /* 0x001fea0003c00000 */
.L_x_2:
[----:B------:R-:W-:Y:S05]  /*0320*/  WARPSYNC.ALL ;  /* 0x0000000000007948 */ /* 0x000fea0003800000 */
[----:B------:R-:W-:Y:S01]  /*0330*/  NOP ;  /* 0x0000000000007918 */ /* 0x000fe20000000000 */
.L_x_0:
[----:B------:R-:W1:Y:S01]  /*0340*/  LDCU.64 UR24, c[0x0][0x398] ;  /* 0x00007300ff1877ac */ /* 0x000e620008000a00 */
[----:B------:R-:W2:Y:S01]  /*0350*/  S2R R4, SR_CTAID.X ;  /* 0x0000000000047919 */ /* 0x000ea20000002500 */
[----:B------:R-:W3:Y:S01]  /*0360*/  S2UR UR8, SR_CTAID.X ;  /* 0x00000000000879c3 */ /* 0x000ee20000002500 */
[----:B------:R-:W4:Y:S01]  /*0370*/  LDCU.64 UR30, c[0x0][0x358] ;  /* 0x00006b00ff1e77ac */ /* 0x000f220008000a00 */
[----:B------:R-:W5:Y:S01]  /*0380*/  S2R R8, SR_TID.X ;  /* 0x0000000000087919 */ /* 0x000f620000002100 */
[----:B------:R-:W0:Y:S05]  /*0390*/  LDCU.128 UR20, c[0x0][0x380] ;  /* 0x00007000ff1477ac */ /* 0x000e2a0008000c00 */
[----:B------:R-:W0:Y:S01]  /*03a0*/  S2UR UR16, SR_CgaCtaId ;  /* 0x00000000001079c3 */ /* 0x000e220000008800 */
[----:B-1----:R-:W-:-:S07]  /*03b0*/  UIADD3 UR4, UPT, UPT, UR25, 0xf, URZ ;  /* 0x0000000f19047890 */ /* 0x002fce000fffe0ff */
[----:B------:R-:W1:Y:S08]  /*03c0*/  LDC.64 R108, c[0x0][0x3a0] ;  /* 0x0000e800ff6c7b82 */ /* 0x000e700000000a00 */
[----:B------:R-:W-:Y:S01]  /*03d0*/  BAR.SYNC.DEFER_BLOCKING 0x0 ;  /* 0x0000000000007b1d */ /* 0x000fe20000010000 */
[----:B------:R-:W-:Y:S01]  /*03e0*/  ISETP.NE.AND P1, PT, RZ, UR24, PT ;  /* 0x00000018ff007c0c */ /* 0x000fe2000bf25270 */
[----:B------:R-:W-:-:S04]  /*03f0*/  USHF.R.S32.HI UR5, URZ, 0x1f, UR4 ;  /* 0x0000001fff057899 */ /* 0x000fc80008011404 */
[----:B------:R-:W-:-:S03]  /*0400*/  ULEA.HI UR5, UR5, UR4, URZ, 0x4 ;  /* 0x0000000405057291 */ /* 0x000fc6000f8f20ff */
[----:B------:R-:W-:Y:S01]  /*0410*/  UMOV UR4, URZ ;  /* 0x000000ff00047c82 */ /* 0x000fe20008000000 */
[----:B------:R-:W-:Y:S01]  /*0420*/  USHF.R.S32.HI UR5, URZ, 0x4, UR5 ;  /* 0x00000004ff057899 */ /* 0x000fe20008011405 */
[----:B--2---:R-:W-:-:S03]  /*0430*/  IABS R4, R4 ;  /* 0x0000000400047213 */ /* 0x004fc60000000000 */
[----:B------:R-:W-:Y:S01]  /*0440*/  USHF.L.U32 UR6, UR5, 0x3, URZ ;  /* 0x0000000305067899 */ /* 0x000fe200080006ff */
[----:B------:R-:W-:Y:S02]  /*0450*/  R2UR UR9, R4 ;  /* 0x00000000040972ca */ /* 0x000fe400000e0000 */
[----:B-----5:R-:W-:-:S03]  /*0460*/  LOP3.LUT R107, R8, 0x7f, RZ, 0xc0, !PT ;  /* 0x0000007f086b7812 */ /* 0x020fc600078ec0ff */
[----:B------:R-:W-:-:S05]  /*0470*/  IMAD.U32 R3, RZ, RZ, UR6 ;  /* 0x00000006ff037e24 */ /* 0x000fca000f8e00ff */
[-C--:B0-----:R-:W-:Y:S02]  /*0480*/  IABS R0, R3.reuse ;  /* 0x0000000300007213 */ /* 0x081fe40000000000 */
[----:B------:R-:W-:Y:S02]  /*0490*/  IABS R3, R3 ;  /* 0x0000000300037213 */ /* 0x000fe40000000000 */
[----:B------:R-:W-:-:S13]  /*04a0*/  R2UR UR10, R0 ;  /* 0x00000000000a72ca */ /* 0x000fda00000e0000 */
[----:B------:R-:W0:Y:S08]  /*04b0*/  I2F.RP R0, UR10 ;  /* 0x0000000a00007d06 */ /* 0x000e300008209400 */
[----:B0-----:R-:W0:Y:S02]  /*04c0*/  MUFU.RCP R0, R0 ;  /* 0x0000000000007308 */ /* 0x001e240000001000 */
[----:B0-----:R-:W-:-:S02]  /*04d0*/  VIADD R2, R0, 0xffffffe ;  /* 0x0ffffffe00027836 */ /* 0x001fc40000000000 */
[----:B------:R-:W-:-:S04]  /*04e0*/  IMAD.MOV R0, RZ, RZ, -R3 ;  /* 0x000000ffff007224 */ /* 0x000fc800078e0a03 */
[----:B------:R-:W0:Y:S02]  /*04f0*/  F2I.FTZ.U32.TRUNC.NTZ R2, R2 ;  /* 0x0000000200027305 */ /* 0x000e24000021f000 */
[----:B0-----:R-:W-:-:S13]  /*0500*/  R2UR UR5, R2 ;  /* 0x00000000020572ca */ /* 0x001fda00000e0000 */
[----:B------:R-:W-:-:S04]  /*0510*/  UIADD3 UR7, UPT, UPT, URZ, -UR5, URZ ;  /* 0x80000005ff077290 */ /* 0x000fc8000fffe0ff */
[----:B------:R-:W-:-:S04]  /*0520*/  UIMAD UR7, UR7, UR10, URZ ;  /* 0x0000000a070772a4 */ /* 0x000fc8000f8e02ff */
[----:B------:R-:W-:-:S03]  /*0530*/  UIMAD.WIDE.U32 UR4, UR5, UR7, UR4 ;  /* 0x00000007050472a5 */ /* 0x000fc6000f8e0004 */
[----:B------:R-:W-:Y:S01]  /*0540*/  R2UR UR7, R0 ;  /* 0x00000000000772ca */ /* 0x000fe200000e0000 */
[----:B------:R-:W-:-:S12]  /*0550*/  UIMAD.WIDE.U32 UR4, UR5, UR9, URZ ;  /* 0x00000009050472a5 */ /* 0x000fd8000f8e00ff */
[----:B------:R-:W-:-:S04]  /*0560*/  UIMAD UR4, UR5, UR7, UR9 ;  /* 0x00000007050472a4 */ /* 0x000fc8000f8e0209 */
[----:B------:R-:W-:-:S11]  /*0570*/  UISETP.GT.U32.AND UP2, UPT, UR10, UR4, UPT ;  /* 0x000000040a00728c */ /* 0x000fd6000bf44070 */
[----:B------:R-:W-:Y:S02]  /*0580*/  @!UP2 UIADD3 UR4, UPT, UPT, UR4, -UR10, URZ ;  /* 0x8000000a0404a290 */ /* 0x000fe4000fffe0ff */
[----:B------:R-:W-:Y:S02]  /*0590*/  @!UP2 UIADD3 UR5, UPT, UPT, UR5, 0x1, URZ ;  /* 0x000000010505a890 */ /* 0x000fe4000fffe0ff */
[----:B------:R-:W-:Y:S02]  /*05a0*/  UISETP.GE.U32.AND UP1, UPT, UR4, UR10, UPT ;  /* 0x0000000a0400728c */ /* 0x000fe4000bf26070 */
[----:B---3--:R-:W-:-:S04]  /*05b0*/  ULOP3.LUT UR4, UR8, UR6, URZ, 0x3c, !UPT ;  /* 0x0000000608047292 */ /* 0x008fc8000f8e3cff */
[----:B------:R-:W-:Y:S02]  /*05c0*/  UISETP.GE.AND UP2, UPT, UR4, URZ, UPT ;  /* 0x000000ff0400728c */ /* 0x000fe4000bf46270 */
[----:B------:R-:W-:-:S03]  /*05d0*/  UIADD3 UR4, UPT, UPT, UR24, 0x7f, URZ ;  /* 0x0000007f18047890 */ /* 0x000fc6000fffe0ff */
[----:B------:R-:W-:Y:S02]  /*05e0*/  @UP1 UIADD3 UR5, UPT, UPT, UR5, 0x1, URZ ;  /* 0x0000000105051890 */ /* 0x000fe4000fffe0ff */
[----:B------:R-:W-:-:S05]  /*05f0*/  UISETP.NE.AND UP1, UPT, UR6, URZ, UPT ;  /* 0x000000ff0600728c */ /* 0x000fca000bf25270 */
[----:B------:R-:W-:Y:S01]  /*0600*/  UMOV UR7, UR5 ;  /* 0x0000000500077c82 */ /* 0x000fe20008000000 */
[----:B------:R-:W-:Y:S02]  /*0610*/  USHF.R.S32.HI UR5, URZ, 0x1f, UR4 ;  /* 0x0000001fff057899 */ /* 0x000fe40008011404 */
[----:B------:R-:W-:Y:S02]  /*0620*/  @!UP2 UIADD3 UR7, UPT, UPT, -UR7, URZ, URZ ;  /* 0x000000ff0707a290 */ /* 0x000fe4000fffe1ff */
[----:B------:R-:W-:Y:S02]  /*0630*/  ULEA.HI UR5, UR5, UR4, URZ, 0x7 ;  /* 0x0000000405057291 */ /* 0x000fe4000f8f38ff */
[----:B------:R-:W-:Y:S01]  /*0640*/  @!UP1 ULOP3.LUT UR7, URZ, UR6, URZ, 0x33, !UPT ;  /* 0x00000006ff079292 */ /* 0x000fe2000f8e33ff */
[----:B------:R-:W-:-:S03]  /*0650*/  UMOV UR4, URZ ;  /* 0x000000ff00047c82 */ /* 0x000fc60008000000 */
[----:B------:R-:W-:Y:S02]  /*0660*/  USHF.L.U32 UR9, UR7, 0x3, URZ ;  /* 0x0000000307097899 */ /* 0x000fe400080006ff */
[----:B------:R-:W-:Y:S02]  /*0670*/  UIADD3 UR7, UPT, UPT, -UR7, URZ, URZ ;  /* 0x000000ff07077290 */ /* 0x000fe4000fffe1ff */
[----:B------:R-:W-:Y:S02]  /*0680*/  ULEA.HI.SX32 UR5, UR5, -UR9, 0x19 ;  /* 0x8000000905057291 */ /* 0x000fe4000f8fcaff */
[----:B------:R-:W-:Y:S02]  /*0690*/  UIMAD UR8, UR6, UR7, UR8 ;  /* 0x00000007060872a4 */ /* 0x000fe4000f8e0208 */
[----:B------:R-:W-:-:S04]  /*06a0*/  UISETP.LT.AND UP1, UPT, UR5, 0x8, UPT ;  /* 0x000000080500788c */ /* 0x000fc8000bf21270 */
[----:B------:R-:W-:Y:S01]  /*06b0*/  USEL UR10, UR5, 0x8, UP1 ;  /* 0x00000008050a7887 */ /* 0x000fe20008800000 */
[----:B------:R-:W-:-:S05]  /*06c0*/  IMAD.U32 R4, RZ, RZ, UR8 ;  /* 0x00000008ff047e24 */ /* 0x000fca000f8e00ff */
[----:B------:R-:W-:Y:S01]  /*06d0*/  IMAD.U32 R3, RZ, RZ, UR10 ;  /* 0x0000000aff037e24 */ /* 0x000fe2000f8e00ff */
[----:B------:R-:W-:-:S04]  /*06e0*/  IABS R4, R4 ;  /* 0x0000000400047213 */ /* 0x000fc80000000000 */
[-C--:B------:R-:W-:Y:S02]  /*06f0*/  IABS R0, R3.reuse ;  /* 0x0000000300007213 */ /* 0x080fe40000000000 */
[----:B------:R-:W-:Y:S02]  /*0700*/  IABS R3, R3 ;  /* 0x0000000300037213 */ /* 0x000fe40000000000 */
[----:B------:R-:W-:Y:S02]  /*0710*/  R2UR UR11, R0 ;  /* 0x00000000000b72ca */ /* 0x000fe400000e0000 */
[----:B------:R-:W-:-:S11]  /*0720*/  R2UR UR7, R4 ;  /* 0x00000000040772ca */ /* 0x000fd600000e0000 */
[----:B------:R-:W0:Y:S08]  /*0730*/  I2F.RP R0, UR11 ;  /* 0x0000000b00007d06 */ /* 0x000e300008209400 */
[----:B0-----:R-:W0:Y:S02]  /*0740*/  MUFU.RCP R0, R0 ;  /* 0x0000000000007308 */ /* 0x001e240000001000 */
[----:B0-----:R-:W-:-:S02]  /*0750*/  VIADD R2, R0, 0xffffffe ;  /* 0x0ffffffe00027836 */ /* 0x001fc40000000000 */
[----:B------:R-:W-:-:S04]  /*0760*/  IMAD.U32 R0, RZ, RZ, UR24 ;  /* 0x00000018ff007e24 */ /* 0x000fc8000f8e00ff */
[----:B------:R-:W0:Y:S01]  /*0770*/  F2I.FTZ.U32.TRUNC.NTZ R2, R2 ;  /* 0x0000000200027305 */ /* 0x000e22000021f000 */
[----:B------:R-:W-:Y:S01]  /*0780*/  IABS R9, R0 ;  /* 0x0000000000097213 */ /* 0x000fe20000000000 */
[----:B------:R-:W-:-:S05]  /*0790*/  IMAD.U32 R0, RZ, RZ, UR25 ;  /* 0x00000019ff007e24 */ /* 0x000fca000f8e00ff */
[----:B------:R-:W-:Y:S02]  /*07a0*/  IABS R6, R0 ;  /* 0x0000000000067213 */ /* 0x000fe40000000000 */
[----:B------:R-:W2:Y:S01]  /*07b0*/  I2F.RP R0, R9 ;  /* 0x0000000900007306 */ /* 0x000ea20000209400 */
[----:B0-----:R-:W-:Y:S01]  /*07c0*/  R2UR UR5, R2 ;  /* 0x00000000020572ca */ /* 0x001fe200000e0000 */
[----:B------:R-:W-:-:S06]  /*07d0*/  IMAD.MOV R2, RZ, RZ, -R3 ;  /* 0x000000ffff027224 */ /* 0x000fcc00078e0a03 */
[----:B------:R-:W0:Y:S08]  /*07e0*/  I2F.RP R4, R6 ;  /* 0x0000000600047306 */ /* 0x000e300000209400 */
[----:B--2---:R-:W2:Y:S01]  /*07f0*/  MUFU.RCP R0, R0 ;  /* 0x0000000000007308 */ /* 0x004ea20000001000 */
[----:B------:R-:W-:-:S04]  /*0800*/  UIADD3 UR6, UPT, UPT, URZ, -UR5, URZ ;  /* 0x80000005ff067290 */ /* 0x000fc8000fffe0ff */
[----:B------:R-:W-:-:S03]  /*0810*/  UIMAD UR6, UR6, UR11, URZ ;  /* 0x0000000b060672a4 */ /* 0x000fc6000f8e02ff */
[----:B0-----:R-:W0:Y:S01]  /*0820*/  MUFU.RCP R4, R4 ;  /* 0x0000000400047308 */ /* 0x001e220000001000 */
[----:B------:R-:W-:-:S03]  /*0830*/  UIMAD.WIDE.U32 UR4, UR5, UR6, UR4 ;  /* 0x00000006050472a5 */ /* 0x000fc6000f8e0004 */
[----:B------:R-:W-:Y:S01]  /*0840*/  R2UR UR6, R2 ;  /* 0x00000000020672ca */ /* 0x000fe200000e0000 */
[----:B------:R-:W-:Y:S01]  /*0850*/  UIMAD.WIDE.U32 UR4, UR5, UR7, URZ ;  /* 0x00000007050472a5 */ /* 0x000fe2000f8e00ff */
[----:B--2---:R-:W-:-:S04]  /*0860*/  VIADD R2, R0, 0xffffffe ;  /* 0x0ffffffe00027836 */ /* 0x004fc80000000000 */
[----:B------:R-:W2:Y:S01]  /*0870*/  F2I.FTZ.U32.TRUNC.NTZ R3, R2 ;  /* 0x0000000200037305 */ /* 0x000ea2000021f000 */
[----:B0-----:R-:W-:-:S06]  /*0880*/  VIADD R5, R4, 0xffffffe ;  /* 0x0ffffffe04057836 */ /* 0x001fcc0000000000 */
[----:B------:R-:W-:Y:S01]  /*0890*/  UIMAD UR4, UR5, UR6, UR7 ;  /* 0x00000006050472a4 */ /* 0x000fe2000f8e0207 */
[----:B------:R-:W-:Y:S02]  /*08a0*/  IMAD.MOV.U32 R4, RZ, RZ, RZ ;  /* 0x000000ffff047224 */ /* 0x000fe400078e00ff */
[----:B------:R-:W-:Y:S01]  /*08b0*/  UMOV UR7, 0x400 ;  /* 0x0000040000077882 */ /* 0x000fe20000000000 */
[----:B------:R-:W-:Y:S01]  /*08c0*/  UISETP.GT.U32.AND UP2, UPT, UR11, UR4, UPT ;  /* 0x000000040b00728c */ /* 0x000fe2000bf44070 */
[----:B------:R-:W0:Y:S01]  /*08d0*/  F2I.FTZ.U32.TRUNC.NTZ R5, R5 ;  /* 0x0000000500057305 */ /* 0x000e22000021f000 */
[----:B------:R-:W-:Y:S01]  /*08e0*/  ULEA UR7, UR16, UR7, 0x18 ;  /* 0x0000000710077291 */ /* 0x000fe2000f8ec0ff */
[----:B--2---:R-:W-:-:S04]  /*08f0*/  IMAD.MOV R2, RZ, RZ, -R3 ;  /* 0x000000ffff027224 */ /* 0x004fc800078e0a03 */
[----:B------:R-:W-:-:S04]  /*0900*/  IMAD R7, R2, R9, RZ ;  /* 0x0000000902077224 */ /* 0x000fc800078e02ff */
[----:B------:R-:W-:Y:S01]  /*0910*/  @!UP2 UIADD3 UR4, UPT, UPT, UR4, -UR11, URZ ;  /* 0x8000000b0404a290 */ /* 0x000fe2000fffe0ff */
[----:B------:R-:W-:Y:S01]  /*0920*/  IMAD.MOV.U32 R2, RZ, RZ, RZ ;  /* 0x000000ffff027224 */ /* 0x000fe200078e00ff */
[----:B------:R-:W-:Y:S01]  /*0930*/  @!UP2 UIADD3 UR5, UPT, UPT, UR5, 0x1, URZ ;  /* 0x000000010505a890 */ /* 0x000fe2000fffe0ff */
[----:B------:R-:W2:Y:S01]  /*0940*/  LDS R10, [UR7] ;  /* 0x00000007ff0a7984 */ /* 0x000ea20008000800 */
[----:B------:R-:W-:Y:S01]  /*0950*/  UISETP.GE.U32.AND UP1, UPT, UR4, UR11, UPT ;  /* 0x0000000b0400728c */ /* 0x000fe2000bf26070 */
[----:B0-----:R-:W-:Y:S01]  /*0960*/  IMAD.MOV R11, RZ, RZ, -R5 ;  /* 0x000000ffff0b7224 */ /* 0x001fe200078e0a05 */
[----:B------:R-:W-:Y:S01]  /*0970*/  ULOP3.LUT UR4, UR8, UR10, URZ, 0x3c, !UPT ;  /* 0x0000000a08047292 */ /* 0x000fe2000f8e3cff */
[----:B------:R-:W-:-:S03]  /*0980*/  IMAD.HI.U32 R2, R3, R7, R2 ;  /* 0x0000000703027227 */ /* 0x000fc600078e0002 */
[----:B------:R-:W-:Y:S01]  /*0990*/  UISETP.GE.AND UP2, UPT, UR4, URZ, UPT ;  /* 0x000000ff0400728c */ /* 0x000fe2000bf46270 */
[----:B------:R-:W-:-:S04]  /*09a0*/  IMAD R7, R11, R6, RZ ;  /* 0x000000060b077224 */ /* 0x000fc800078e02ff */
[----:B------:R-:W-:Y:S01]  /*09b0*/  @UP1 UIADD3 UR5, UPT, UPT, UR5, 0x1, URZ ;  /* 0x0000000105051890 */ /* 0x000fe2000fffe0ff */
[----:B------:R-:W-:Y:S01]  /*09c0*/  IMAD.HI.U32 R7, R5, R7, R4 ;  /* 0x0000000705077227 */ /* 0x000fe200078e0004 */
[----:B------:R-:W-:Y:S01]  /*09d0*/  UISETP.NE.AND UP1, UPT, UR10, URZ, UPT ;  /* 0x000000ff0a00728c */ /* 0x000fe2000bf25270 */
[----:B------:R-:W-:-:S03]  /*09e0*/  SHF.R.U32.HI R4, RZ, 0x5, R8 ;  /* 0x00000005ff047819 */ /* 0x000fc60000011608 */
[----:B------:R-:W-:Y:S01]  /*09f0*/  @!UP2 UIADD3 UR5, UPT, UPT, -UR5, URZ, URZ ;  /* 0x000000ff0505a290 */ /* 0x000fe2000fffe1ff */
[----:B------:R-:W-:-:S06]  /*0a00*/  R2UR UR26, R4 ;  /* 0x00000000041a72ca */ /* 0x000fcc00000e0000 */
[----:B------:R-:W-:-:S04]  /*0a10*/  @!UP1 ULOP3.LUT UR5, URZ, UR10, URZ, 0x33, !UPT ;  /* 0x0000000aff059292 */ /* 0x000fc8000f8e33ff */
[----:B------:R-:W-:Y:S02]  /*0a20*/  UIADD3 UR4, UPT, UPT, -UR5, URZ, URZ ;  /* 0x000000ff05047290 */ /* 0x000fe4000fffe1ff */
[----:B------:R-:W-:Y:S02]  /*0a30*/  USHF.L.U32 UR6, UR5, 0x4, URZ ;  /* 0x0000000405067899 */ /* 0x000fe400080006ff */
[----:B------:R-:W-:Y:S02]  /*0a40*/  UIMAD UR4, UR10, UR4, UR8 ;  /* 0x000000040a0472a4 */ /* 0x000fe4000f8e0208 */
[----:B------:R-:W-:Y:S02]  /*0a50*/  UIADD3 UR8, UPT, UPT, UR6, 0x1, URZ ;  /* 0x0000000106087890 */ /* 0x000fe4000fffe0ff */
[----:B------:R-:W-:Y:S01]  /*0a60*/  UIADD3 UR4, UPT, UPT, UR9, UR4, URZ ;  /* 0x0000000409047290 */ /* 0x000fe2000fffe0ff */
[----:B------:R-:W-:Y:S01]  /*0a70*/  IABS R22, UR6 ;  /* 0x0000000600167c13 */ /* 0x000fe20008000000 */
[----:B------:R-:W-:Y:S01]  /*0a80*/  UIADD3 UR10, UPT, UPT, UR6, 0x3, URZ ;  /* 0x00000003060a7890 */ /* 0x000fe2000fffe0ff */
[----:B--2---:R-:W-:Y:S01]  /*0a90*/  R2UR UR13, R10 ;  /* 0x000000000a0d72ca */ /* 0x004fe200000e0000 */
[----:B------:R-:W-:Y:S01]  /*0aa0*/  UIADD3 UR11, UPT, UPT, UR6, 0x4, URZ ;  /* 0x00000004060b7890 */ /* 0x000fe2000fffe0ff */
[----:B------:R-:W-:Y:S01]  /*0ab0*/  IABS R21, UR8 ;  /* 0x0000000800157c13 */ /* 0x000fe20008000000 */
[----:B------:R-:W-:Y:S01]  /*0ac0*/  IMAD.U32 R0, RZ, RZ, UR4 ;  /* 0x00000004ff007e24 */ /* 0x000fe2000f8e00ff */
[----:B------:R-:W-:Y:S01]  /*0ad0*/  UIADD3 UR9, UPT, UPT, UR6, 0x2, URZ ;  /* 0x0000000206097890 */ /* 0x000fe2000fffe0ff */
[----:B------:R-:W-:Y:S01]  /*0ae0*/  IABS R19, UR10 ;  /* 0x0000000a00137c13 */ /* 0x000fe20008000000 */
[----:B------:R-:W-:Y:S01]  /*0af0*/  UIADD3 UR12, UPT, UPT, UR6, 0x5, URZ ;  /* 0x00000005060c7890 */ /* 0x000fe2000fffe0ff */
[----:B------:R-:W-:Y:S01]  /*0b00*/  IMAD R12, R0, 0x80, R107 ;  /* 0x00000080000c7824 */ /* 0x000fe200078e026b */
[----:B------:R-:W-:Y:S01]  /*0b10*/  IABS R18, UR11 ;  /* 0x0000000b00127c13 */ /* 0x000fe20008000000 */
[C---:B------:R-:W-:Y:S01]  /*0b20*/  IMAD.HI.U32 R0, R7.reuse, R22, RZ ;  /* 0x0000001607007227 */ /* 0x040fe200078e00ff */
[----:B------:R-:W-:Y:S01]  /*0b30*/  IABS R20, UR9 ;  /* 0x0000000900147c13 */ /* 0x000fe20008000000 */
[----:B------:R-:W-:Y:S01]  /*0b40*/  UIADD3 UR14, UPT, UPT, UR6, 0x6, URZ ;  /* 0x00000006060e7890 */ /* 0x000fe2000fffe0ff */
[----:B------:R-:W-:Y:S01]  /*0b50*/  IABS R3, R12 ;  /* 0x0000000c00037213 */ /* 0x000fe20000000000 */
[----:B------:R-:W-:Y:S01]  /*0b60*/  IMAD.MOV R5, RZ, RZ, -R0 ;  /* 0x000000ffff057224 */ /* 0x000fe200078e0a00 */
[----:B------:R0:W-:Y:S01]  /*0b70*/  STL [R1+0x2e0], R12 ;  /* 0x0002e00c01007387 */ /* 0x0001e20000100800 */
[----:B------:R-:W-:Y:S01]  /*0b80*/  IMAD.HI.U32 R4, R7, R19, RZ ;  /* 0x0000001307047227 */ /* 0x000fe200078e00ff */
[----:B------:R-:W-:Y:S01]  /*0b90*/  IABS R17, UR12 ;  /* 0x0000000c00117c13 */ /* 0x000fe20008000000 */
[----:B------:R-:W-:Y:S01]  /*0ba0*/  USHF.L.U32 UR4, UR26, 0x15, URZ ;  /* 0x000000151a047899 */ /* 0x000fe200080006ff */
[----:B------:R-:W-:Y:S01]  /*0bb0*/  ISETP.GE.AND P2, PT, R12, RZ, PT ;  /* 0x000000ff0c00720c */ /* 0x000fe20003f46270 */
[----:B------:R-:W-:Y:S01]  /*0bc0*/  IMAD.HI.U32 R2, R2, R3, RZ ;  /* 0x0000000302027227 */ /* 0x000fe200078e00ff */
[----:B------:R-:W-:Y:S01]  /*0bd0*/  IABS R16, UR14 ;  /* 0x0000000e00107c13 */ /* 0x000fe20008000000 */
[----:B------:R-:W-:-:S02]  /*0be0*/  ULOP3.LUT UR15, UR4, 0x600000, URZ, 0xc0, !UPT ;  /* 0x00600000040f7892 */ /* 0x000fc4000f8ec0ff */
[----:B------:R-:W-:Y:S01]  /*0bf0*/  IMAD.MOV R2, RZ, RZ, -R2 ;  /* 0x000000ffff027224 */ /* 0x000fe200078e0a02 */
[----:B------:R-:W-:Y:S01]  /*0c00*/  UMOV UR5, 0x1 ;  /* 0x0000000100057882 */ /* 0x000fe20000000000 */
[----:B------:R-:W-:Y:S02]  /*0c10*/  IMAD R22, R6, R5, R22 ;  /* 0x0000000506167224 */ /* 0x000fe400078e0216 */
[----:B------:R-:W-:Y:S02]  /*0c20*/  IMAD R0, R9, R2, R3 ;  /* 0x0000000209007224 */ /* 0x000fe400078e0203 */
[----:B------:R-:W-:Y:S01]  /*0c30*/  IMAD.HI.U32 R2, R7, R21, RZ ;  /* 0x0000001507027227 */ /* 0x000fe200078e00ff */
[----:B------:R-:W-:Y:S02]  /*0c40*/  BAR.SYNC.DEFER_BLOCKING 0x0 ;  /* 0x0000000000007b1d */ /* 0x000fe40000010000 */
[----:B------:R-:W-:Y:S01]  /*0c50*/  ISETP.GT.U32.AND P0, PT, R9, R0, PT ;  /* 0x000000000900720c */ /* 0x000fe20003f04070 */
[----:B------:R-:W-:-:S04]  /*0c60*/  IMAD.HI.U32 R5, R7, R18, RZ ;  /* 0x0000001207057227 */ /* 0x000fc800078e00ff */
[----:B------:R-:W-:Y:S02]  /*0c70*/  IMAD.MOV R2, RZ, RZ, -R2 ;  /* 0x000000ffff027224 */ /* 0x000fe400078e0a02 */
[----:B------:R-:W-:Y:S02]  /*0c80*/  IMAD.MOV R4, RZ, RZ, -R4 ;  /* 0x000000ffff047224 */ /* 0x000fe400078e0a04 */
[----:B------:R-:W-:Y:S02]  /*0c90*/  IMAD.MOV R5, RZ, RZ, -R5 ;  /* 0x000000ffff057224 */ /* 0x000fe400078e0a05 */
[----:B------:R-:W-:-:S04]  /*0ca0*/  IMAD.HI.U32 R3, R7, R20, RZ ;  /* 0x0000001407037227 */ /* 0x000fc800078e00ff */
[----:B------:R-:W-:Y:S02]  /*0cb0*/  @!P0 IMAD.IADD R0, R0, 0x1, -R9 ;  /* 0x0000000100008824 */ /* 0x000fe400078e0a09 */
[----:B------:R-:W-:Y:S02]  /*0cc0*/  IMAD R21, R6, R2, R21 ;  /* 0x0000000206157224 */ /* 0x000fe400078e0215 */
[----:B-1----:R-:W-:Y:S01]  /*0cd0*/  VIADD R2, R108, 0xffffff80 ;  /* 0xffffff806c027836 */ /* 0x002fe20000000000 */
[----:B------:R-:W-:Y:S01]  /*0ce0*/  ISETP.GT.U32.AND P0, PT, R9, R0, PT ;  /* 0x000000000900720c */ /* 0x000fe20003f04070 */
[----:B------:R-:W-:Y:S02]  /*0cf0*/  IMAD.MOV R3, RZ, RZ, -R3 ;  /* 0x000000ffff037224 */ /* 0x000fe400078e0a03 */
[----:B------:R-:W-:Y:S01]  /*0d00*/  IMAD R19, R6, R4, R19 ;  /* 0x0000000406137224 */ /* 0x000fe200078e0213 */
[----:B------:R-:W-:Y:S01]  /*0d10*/  ISETP.GE.U32.AND P4, PT, R2, 0x7fffff01, PT ;  /* 0x7fffff010200780c */ /* 0x000fe20003f86070 */
[----:B------:R-:W-:-:S02]  /*0d20*/  IMAD R18, R6, R5, R18 ;  /* 0x0000000506127224 */ /* 0x000fc400078e0212 */
[----:B------:R-:W1:Y:S01]  /*0d30*/  LDC.64 R4, c[0x0][0x3a8] ;  /* 0x0000ea00ff047b82 */ /* 0x000e620000000a00 */
[----:B------:R-:W-:Y:S02]  /*0d40*/  IMAD R20, R6, R3, R20 ;  /* 0x0000000306147224 */ /* 0x000fe400078e0214 */
[C---:B------:R-:W-:Y:S02]  /*0d50*/  VIADD R3, R108.reuse, 0xffffff81 ;  /* 0xffffff816c037836 */ /* 0x040fe40000000000 */
[----:B------:R-:W-:Y:S02]  /*0d60*/  VIADD R2, R108, 0xffffff82 ;  /* 0xffffff826c027836 */ /* 0x000fe40000000000 */
[--C-:B------:R-:W-:Y:S01]  /*0d70*/  @!P0 IMAD.IADD R0, R0, 0x1, -R9.reuse ;  /* 0x0000000100008824 */ /* 0x100fe200078e0a09 */
[----:B------:R-:W-:Y:S01]  /*0d80*/  PRMT R9, RZ, 0x7610, R9 ;  /* 0x00007610ff097816 */ /* 0x000fe20000000009 */
[----:B------:R-:W-:Y:S01]  /*0d90*/  IMAD.HI.U32 R8, R7, R17, RZ ;  /* 0x0000001107087227 */ /* 0x000fe200078e00ff */
[----:B------:R-:W-:-:S02]  /*0da0*/  ISETP.GE.U32.AND P6, PT, R3, 0x7fffff02, PT ;  /* 0x7fffff020300780c */ /* 0x000fc40003fc6070 */
[----:B------:R-:W-:Y:S01]  /*0db0*/  ISETP.GE.U32.AND P3, PT, R2, 0x7fffff03, PT ;  /* 0x7fffff030200780c */ /* 0x000fe20003f66070 */
[----:B------:R0:W-:Y:S01]  /*0dc0*/  STL.S16 [R1+0x2d8], R9 ;  /* 0x0002d80901007387 */ /* 0x0001e20000100600 */
[----:B------:R-:W-:Y:S02]  /*0dd0*/  IMAD.MOV R8, RZ, RZ, -R8 ;  /* 0x000000ffff087224 */ /* 0x000fe400078e0a08 */
[----:B------:R-:W-:Y:S02]  /*0de0*/  VIADD R3, R108, 0xffffff83 ;  /* 0xffffff836c037836 */ /* 0x000fe40000000000 */
[----:B------:R-:W-:Y:S02]  /*0df0*/  IMAD.MOV.U32 R2, RZ, RZ, R0 ;  /* 0x000000ffff027224 */ /* 0x000fe400078e0000 */
[----:B------:R-:W-:Y:S01]  /*0e00*/  IMAD.HI.U32 R0, R7, R16, RZ ;  /* 0x0000001007007227 */ /* 0x000fe200078e00ff */
[----:B------:R-:W-:-:S03]  /*0e10*/  ISETP.GE.U32.AND P0, PT, R3, 0x7fffff04, PT ;  /* 0x7fffff040300780c */ /* 0x000fc60003f06070 */
[----:B------:R-:W-:Y:S02]  /*0e20*/  IMAD R17, R6, R8, R17 ;  /* 0x0000000806117224 */ /* 0x000fe400078e0211 */
[----:B------:R-:W-:Y:S01]  /*0e30*/  @!P2 IMAD.MOV R2, RZ, RZ, -R2 ;  /* 0x000000ffff02a224 */ /* 0x000fe200078e0a02 */
[----:B------:R-:W-:Y:S01]  /*0e40*/  @!P1 LOP3.LUT R2, RZ, UR24, RZ, 0x33, !PT ;  /* 0x00000018ff029c12 */ /* 0x000fe2000f8e33ff */
[----:B------:R-:W-:Y:S01]  /*0e50*/  VIADD R8, R108, 0xffffff84 ;  /* 0xffffff846c087836 */ /* 0x000fe20000000000 */
[----:B------:R-:W-:Y:S01]  /*0e60*/  ISETP.NE.U32.AND P1, PT, R107, RZ, PT ;  /* 0x000000ff6b00720c */ /* 0x000fe20003f25070 */
[----:B------:R-:W-:Y:S02]  /*0e70*/  IMAD.MOV R3, RZ, RZ, -R0 ;  /* 0x000000ffff037224 */ /* 0x000fe400078e0a00 */
[----:B------:R-:W-:Y:S01]  /*0e80*/  IMAD R109, R2, R109, RZ ;  /* 0x0000006d026d7224 */ /* 0x000fe200078e02ff */
[----:B------:R-:W-:Y:S01]  /*0e90*/  ISETP.GE.U32.AND P2, PT, R8, 0x7fffff05, PT ;  /* 0x7fffff050800780c */ /* 0x000fe20003f46070 */
[----:B------:R-:W-:-:S02]  /*0ea0*/  IMAD R16, R6, R3, R16 ;  /* 0x0000000306107224 */ /* 0x000fc400078e0210 */
[----:B------:R-:W-:Y:S01]  /*0eb0*/  VIADD R10, R108, 0xffffff85 ;  /* 0xffffff856c0a7836 */ /* 0x000fe20000000000 */
[----:B0---4-:R-:W-:Y:S09]  /*0ec0*/  BRA.U UP0, `(.L_x_5) ;  /* 0x0000000100187547 */ /* 0x011ff2000b800000 */
[----:B------:R-:W-:Y:S01]  /*0ed0*/  ELECT P5, URZ, PT ;  /* 0x0000000000ff782f */ /* 0x000fe200038a0000 */
[----:B------:R-:W-:Y:S01]  /*0ee0*/  IMAD.MOV.U32 R0, RZ, RZ, 0x1 ;  /* 0x00000001ff007424 */ /* 0x000fe200078e00ff */
[----:B------:R-:W-:Y:S01]  /*0ef0*/  UMOV UR4, 0x40 ;  /* 0x0000004000047882 */ /* 0x000fe20000000000 */
[----:B------:R-:W-:Y:S01]  /*0f00*/  UVIRTCOUNT.DEALLOC.SMPOOL 0x80 ;  /* 0x000000800000784c */ /* 0x000fe20000000000 */
[----:B------:R-:W-:-:S09]  /*0f10*/  ULEA UR4, UR16, UR4, 0x18 ;  /* 0x0000000410047291 */ /* 0x000fd2000f8ec0ff */
[----:B------:R0:W-:Y:S03]  /*0f20*/  @P5 STS.U8 [UR4], R0 ;  /* 0x00000000ff005988 */ /* 0x0001e60008000004 */
.L_x_5:
[----:B------:R-:W-:Y:S01]  /*0f30*/  UIADD3 UR15, UPT, UPT, UR13, UR15, URZ ;  /* 0x0000000f0d0f7290 */ /* 0x000fe2000fffe0ff */
[C---:B-1----:R-:W-:Y:S01]  /*0f40*/  IMAD R13, R4.reuse, 0xfe, RZ ;  /* 0x000000fe040d7824 */ /* 0x042fe200078e02ff */
[----:B------:R-:W-:Y:S01]  /*0f50*/  VOTEU.ALL UP1, P1 ;  /* 0x0000000000ff7886 */ /* 0x000fe20000820000 */
[----:B------:R-:W-:Y:S01]  /*0f60*/  UIADD3 UR4, UPT, UPT, UR7, 0x2000, URZ ;  /* 0x0000200007047890 */ /* 0x000fe2000fffe0ff */
[----:B0-----:R-:W-:Y:S01]  /*0f70*/  LEA R0, P5, R109, UR20, 0x1 ;  /* 0x000000146d007c11 */ /* 0x001fe2000f8a08ff */
[----:B------:R-:W-:Y:S01]  /*0f80*/  VOTEU.ALL UP2, P1 ;  /* 0x0000000000ff7886 */ /* 0x000fe20000840000 */
[----:B------:R-:W-:Y:S01]  /*0f90*/  IMAD R3, R4, 0x7f, RZ ;  /* 0x0000007f04037824 */ /* 0x000fe200078e02ff */
[----:B------:R-:W-:-:S04]  /*0fa0*/  @!UP1 UIADD3 UR16, UPT, UPT, -UR5, 0x100000, URZ ;  /* 0x0010000005109890 */ /* 0x000fc8000fffe1ff */
[----:B------:R-:W-:Y:S02]  /*0fb0*/  @!UP1 USHF.L.U32 UR17, UR16, 0xb, URZ ;  /* 0x0000000b10119899 */ /* 0x000fe400080006ff */
[----:B------:R-:W-:Y:S01]  /*0fc0*/  @!UP1 USHF.L.U32 UR16, UR16, 0x1, URZ ;  /* 0x0000000110109899 */ /* 0x000fe200080006ff */
[----:B------:R-:W-:Y:S01]  /*0fd0*/  IMAD.MOV.U32 R26, RZ, RZ, R9 ;  /* 0x000000ffff1a7224 */ /* 0x000fe200078e0009 */
[----:B------:R-:W-:Y:S01]  /*0fe0*/  STTM.x16 tmem[UR15], RZ ;  /* 0x000000ff000079ed */ /* 0x000fe2000824000f */
[----:B------:R-:W0:Y:S02]  /*0ff0*/  FENCE.VIEW.ASYNC.T ;  /* 0x00000000000073c6 */ /* 0x000e240000000200 */
[----:B0-----:R-:W-:Y:S01]  /*1000*/  BAR.SYNC.DEFER_BLOCKING 0x0 ;  /* 0x0000000000007b1d */ /* 0x001fe20000010000 */
[----:B------:R-:W-:Y:S01]  /*1010*/  LEA.HI.X.SX32 R2, R109, UR21, 0x1, P5 ;  /* 0x000000156d027c11 */ /* 0x000fe2000a8f0eff */
[C---:B------:R-:W-:Y:S01]  /*1020*/  IMAD R9, R4.reuse, 0xfc, RZ ;  /* 0x000000fc04097824 */ /* 0x040fe200078e02ff */
[----:B------:R-:W-:Y:S01]  /*1030*/  IADD3 R8, P5, PT, R13, R0, RZ ;  /* 0x000000000d087210 */ /* 0x000fe20007fbe0ff */
[----:B------:R-:W-:Y:S01]  /*1040*/  IMAD R11, R4, 0x7e, RZ ;  /* 0x0000007e040b7824 */ /* 0x000fe200078e02ff */
[----:B------:R-:W-:-:S02]  /*1050*/  PRMT R34, RZ, 0x7610, R34 ;  /* 0x00007610ff227816 */ /* 0x000fc40000000022 */
[----:B------:R-:W-:Y:S01]  /*1060*/  PRMT R12, RZ, 0x7610, R12 ;  /* 0x00007610ff0c7816 */ /* 0x000fe2000000000c */
[----:B------:R-:W-:Y:S01]  /*1070*/  STL [R1+0x2a0], R8 ;  /* 0x0002a00801007387 */ /* 0x000fe20000100800 */
[----:B------:R-:W-:Y:S02]  /*1080*/  LEA.HI.X.SX32 R37, R3, R2, 0x1, P5 ;  /* 0x0000000203257211 */ /* 0x000fe400028f0eff */
[----:B------:R-:W-:Y:S02]  /*1090*/  PRMT R33, RZ, 0x7610, R33 ;  /* 0x00007610ff217816 */ /* 0x000fe40000000021 */
[----:B------:R-:W-:Y:S01]  /*10a0*/  PRMT R15, RZ, 0x7610, R15 ;  /* 0x00007610ff0f7816 */ /* 0x000fe2000000000f */
[----:B------:R0:W-:Y:S01]  /*10b0*/  STL [R1+0x29c], R37 ;  /* 0x00029c2501007387 */ /* 0x0001e20000100800 */
[----:B------:R-:W-:Y:S01]  /*10c0*/  IADD3 R35, P5, PT, R9, R0, RZ ;  /* 0x0000000009237210 */ /* 0x000fe20007fbe0ff */
[----:B------:R-:W-:Y:S01]  /*10d0*/  @!P4 IMAD.MOV.U32 R9, RZ, RZ, R37 ;  /* 0x000000ffff09c224 */ /* 0x000fe200078e0025 */
[----:B------:R-:W-:-:S02]  /*10e0*/  PRMT R32, RZ, 0x7610, R32 ;  /* 0x00007610ff207816 */ /* 0x000fc40000000020 */
[----:B------:R-:W-:Y:S02]  /*10f0*/  PRMT R14, RZ, 0x7610, R14 ;  /* 0x00007610ff0e7816 */ /* 0x000fe4000000000e */
[----:B------:R-:W-:Y:S02]  /*1100*/  PRMT R31, RZ, 0x7610, R31 ;  /* 0x00007610ff1f7816 */ /* 0x000fe4000000001f */
[----:B------:R-:W-:Y:S01]  /*1110*/  PRMT R23, RZ, 0x7610, R23 ;  /* 0x00007610ff177816 */ /* 0x000fe20000000017 */
[----:B------:R-:W1:Y:S02]  /*1120*/  FENCE.VIEW.ASYNC.S ;  /* 0x00000000000073c6 */ /* 0x000e640000000000 */
[----:B-1----:R1:W2:Y:S02]  /*1130*/  @!UP2 SYNCS.EXCH.64 URZ, [UR4], UR16 ;  /* 0x0000001004ffa5b2 */ /* 0x0022a40008000100 */
[----:B--2---:R-:W-:Y:S01]  /*1140*/  BAR.SYNC.DEFER_BLOCKING 0x0 ;  /* 0x0000000000007b1d */ /* 0x004fe20000010000 */
[----:B0-----:R-:W-:-:S02]  /*1150*/  LEA.HI.X.SX32 R37, R11, R2, 0x1, P5 ;  /* 0x000000020b257211 */ /* 0x001fc400028f0eff */
[----:B------:R-:W-:Y:S02]  /*1160*/  PRMT R30, RZ, 0x7610, R30 ;  /* 0x00007610ff1e7816 */ /* 0x000fe4000000001e */
[----:B------:R-:W-:Y:S02]  /*1170*/  PRMT R25, RZ, 0x7610, R25 ;  /* 0x00007610ff197816 */ /* 0x000fe40000000019 */
[----:B------:R-:W-:Y:S02]  /*1180*/  PRMT R29, RZ, 0x7610, R29 ;  /* 0x00007610ff1d7816 */ /* 0x000fe4000000001d */
[----:B------:R-:W-:Y:S02]  /*1190*/  PRMT R24, RZ, 0x7610, R24 ;  /* 0x00007610ff187816 */ /* 0x000fe40000000018 */
[----:B------:R-:W-:Y:S02]  /*11a0*/  PRMT R27, RZ, 0x7610, R27 ;  /* 0x00007610ff1b7816 */ /* 0x000fe4000000001b */
[----:B------:R-:W-:-:S02]  /*11b0*/  PRMT R189, RZ, 0x7610, R189 ;  /* 0x00007610ffbd7816 */ /* 0x000fc400000000bd */
[----:B------:R-:W-:Y:S02]  /*11c0*/  PRMT R28, RZ, 0x7610, R28 ;  /* 0x00007610ff1c7816 */ /* 0x000fe4000000001c */
[----:B------:R-:W-:Y:S02]  /*11d0*/  PRMT R186, RZ, 0x7610, R186 ;  /* 0x00007610ffba7816 */ /* 0x000fe400000000ba */
[----:B------:R-:W-:Y:S02]  /*11e0*/  PRMT R187, RZ, 0x7610, R187 ;  /* 0x00007610ffbb7816 */ /* 0x000fe400000000bb */
[----:B------:R-:W-:Y:S02]  /*11f0*/  PRMT R183, RZ, 0x7610, R183 ;  /* 0x00007610ffb77816 */ /* 0x000fe400000000b7 */
[----:B------:R-:W-:Y:S01]  /*1200*/  PRMT R184, RZ, 0x7610, R184 ;  /* 0x00007610ffb87816 */ /* 0x000fe200000000b8 */
[----:B------:R0:W2:Y:S01]  /*1210*/  @!P4 LDG.E.U16 R26, desc[UR30][R8.64] ;  /* 0x0000001e081ac981 */ /* 0x0000a2000c1e1500 */
[C---:B------:R-:W-:Y:S01]  /*1220*/  IMAD R13, R4.reuse, 0xfa, RZ ;  /* 0x000000fa040d7824 */ /* 0x040fe200078e02ff */
[----:B------:R-:W-:Y:S01]  /*1230*/  PRMT R180, RZ, 0x7610, R180 ;  /* 0x00007610ffb47816 */ /* 0x000fe200000000b4 */
[----:B------:R-:W-:Y:S01]  /*1240*/  IMAD R3, R4, 0x7d, RZ ;  /* 0x0000007d04037824 */ /* 0x000fe200078e02ff */
[----:B------:R-:W-:-:S02]  /*1250*/  PRMT R181, RZ, 0x7610, R181 ;  /* 0x00007610ffb57816 */ /* 0x000fc400000000b5 */
[----:B------:R-:W-:Y:S02]  /*1260*/  PRMT R177, RZ, 0x7610, R177 ;  /* 0x00007610ffb17816 */ /* 0x000fe400000000b1 */
[----:B------:R-:W-:Y:S02]  /*1270*/  PRMT R178, RZ, 0x7610, R178 ;  /* 0x00007610ffb27816 */ /* 0x000fe400000000b2 */
[----:B------:R-:W-:Y:S01]  /*1280*/  PRMT R174, RZ, 0x7610, R174 ;  /* 0x00007610ffae7816 */ /* 0x000fe200000000ae */
[----:B0-----:R-:W-:Y:S01]  /*1290*/  @!P6 IMAD.MOV.U32 R8, RZ, RZ, R35 ;  /* 0x000000ffff08e224 */ /* 0x001fe200078e0023 */
[----:B------:R-:W-:Y:S01]  /*12a0*/  PRMT R175, RZ, 0x7610, R175 ;  /* 0x00007610ffaf7816 */ /* 0x000fe200000000af */
[----:B------:R-:W-:Y:S01]  /*12b0*/  @!P6 IMAD.MOV.U32 R9, RZ, RZ, R37 ;  /* 0x000000ffff09e224 */ /* 0x000fe200078e0025 */
[----:B------:R-:W-:Y:S02]  /*12c0*/  PRMT R171, RZ, 0x7610, R171 ;  /* 0x00007610ffab7816 */ /* 0x000fe400000000ab */
[----:B------:R-:W-:-:S02]  /*12d0*/  PRMT R172, RZ, 0x7610, R172 ;  /* 0x00007610ffac7816 */ /* 0x000fc400000000ac */
[----:B------:R-:W-:Y:S01]  /*12e0*/  PRMT R168, RZ, 0x7610, R168 ;  /* 0x00007610ffa87816 */ /* 0x000fe200000000a8 */
[----:B------:R-:W3:Y:S01]  /*12f0*/  @!P6 LDG.E.U16 R34, desc[UR30][R8.64] ;  /* 0x0000001e0822e981 */ /* 0x000ee2000c1e1500 */
[----:B------:R-:W-:Y:S02]  /*1300*/  PRMT R169, RZ, 0x7610, R169 ;  /* 0x00007610ffa97816 */ /* 0x000fe400000000a9 */
[----:B------:R-:W-:Y:S02]  /*1310*/  PRMT R165, RZ, 0x7610, R165 ;  /* 0x00007610ffa57816 */ /* 0x000fe400000000a5 */
[----:B------:R-:W-:Y:S02]  /*1320*/  PRMT R166, RZ, 0x7610, R166 ;  /* 0x00007610ffa67816 */ /* 0x000fe400000000a6 */
[----:B------:R-:W-:Y:S02]  /*1330*/  PRMT R162, RZ, 0x7610, R162 ;  /* 0x00007610ffa27816 */ /* 0x000fe400000000a2 */
[----:B------:R-:W-:-:S02]  /*1340*/  PRMT R163, RZ, 0x7610, R163 ;  /* 0x00007610ffa37816 */ /* 0x000fc400000000a3 */
[----:B------:R-:W-:Y:S02]  /*1350*/  PRMT R157, RZ, 0x7610, R157 ;  /* 0x00007610ff9d7816 */ /* 0x000fe4000000009d */
[----:B------:R-:W-:Y:S01]  /*1360*/  PRMT R160, RZ, 0x7610, R160 ;  /* 0x00007610ffa07816 */ /* 0x000fe200000000a0 */
[C---:B------:R-:W-:Y:S01]  /*1370*/  IMAD R225, R4.reuse, 0x5a, RZ ;  /* 0x0000005a04e17824 */ /* 0x040fe200078e02ff */
[----:B------:R-:W-:Y:S02]  /*1380*/  PRMT R155, RZ, 0x7610, R155 ;  /* 0x00007610ff9b7816 */ /* 0x000fe4000000009b */
[----:B------:R-:W-:Y:S01]  /*1390*/  PRMT R156, RZ, 0x7610, R156 ;  /* 0x00007610ff9c7816 */ /* 0x000fe2000000009c */
[C---:B------:R-:W-:Y:S01]  /*13a0*/  IMAD R223, R4.reuse, 0x58, RZ ;  /* 0x0000005804df7824 */ /* 0x040fe200078e02ff */
[----:B------:R-:W-:Y:S02]  /*13b0*/  PRMT R152, RZ, 0x7610, R152 ;  /* 0x00007610ff987816 */ /* 0x000fe40000000098 */
[----:B------:R-:W-:Y:S01]  /*13c0*/  PRMT R153, RZ, 0x7610, R153 ;  /* 0x00007610ff997816 */ /* 0x000fe20000000099 */
[----:B------:R-:W-:Y:S01]  /*13d0*/  IMAD R221, R4, 0x56, RZ ;  /* 0x0000005604dd7824 */ /* 0x000fe200078e02ff */
[----:B------:R-:W-:-:S02]  /*13e0*/  PRMT R150, RZ, 0x7610, R150 ;  /* 0x00007610ff967816 */ /* 0x000fc40000000096 */
        /* <DEDUP_REMOVED lines=27> */
[----:B------:R-:W-:Y:S02]  /*15a0*/  PRMT R132, RZ, 0x7610, R132 ;  /* 0x00007610ff847816 */ /* 0x000fe40000000084 */
[----:B------:R-:W-:Y:S01]  /*15b0*/  PRMT R131, RZ, 0x7610, R131 ;  /* 0x00007610ff837816 */ /* 0x000fe20000000083 */
[C---:B------:R-:W-:Y:S01]  /*15c0*/  IMAD R201, R4.reuse, 0x42, RZ ;  /* 0x0000004204c97824 */ /* 0x040fe200078e02ff */
[----:B------:R-:W-:Y:S02]  /*15d0*/  PRMT R130, RZ, 0x7610, R130 ;  /* 0x00007610ff827816 */ /* 0x000fe40000000082 */
[----:B------:R-:W-:Y:S02]  /*15e0*/  PRMT R129, RZ, 0x7610, R129 ;  /* 0x00007610ff817816 */ /* 0x000fe40000000081 */
        /* <DEDUP_REMOVED lines=26> */
[C---:B------:R-:W-:Y:S02]  /*1790*/  IMAD R164, R4.reuse, 0x2e, RZ ;  /* 0x0000002e04a47824 */ /* 0x040fe400078e02ff */
[C---:B------:R-:W-:Y:S01]  /*17a0*/  IMAD R224, R4.reuse, 0x2d, RZ ;  /* 0x0000002d04e07824 */ /* 0x040fe200078e02ff */
[----:B------:R-:W-:Y:S01]  /*17b0*/  PRMT R110, RZ, 0x7610, R110 ;  /* 0x00007610ff6e7816 */ /* 0x000fe2000000006e */
[C---:B------:R-:W-:Y:S02]  /*17c0*/  IMAD R159, R4.reuse, 0x2c, RZ ;  /* 0x0000002c049f7824 */ /* 0x040fe400078e02ff */
[----:B------:R-:W-:Y:S01]  /*17d0*/  IMAD R220, R4, 0x2b, RZ ;  /* 0x0000002b04dc7824 */ /* 0x000fe200078e02ff */
[----:B------:R-:W-:-:S02]  /*17e0*/  PRMT R67, RZ, 0x7610, R67 ;  /* 0x00007610ff437816 */ /* 0x000fc40000000043 */
[----:B------:R-:W-:Y:S01]  /*17f0*/  PRMT R66, RZ, 0x7610, R66 ;  /* 0x00007610ff427816 */ /* 0x000fe20000000042 */
[C---:B------:R-:W-:Y:S02]  /*1800*/  IMAD R154, R4.reuse, 0x2a, RZ ;  /* 0x0000002a049a7824 */ /* 0x040fe400078e02ff */
        /* <DEDUP_REMOVED lines=9> */
[C---:B------:R-:W-:Y:S02]  /*18a0*/  IMAD R72, R4.reuse, 0x24, RZ ;  /* 0x0000002404487824 */ /* 0x040fe400078e02ff */
[C---:B------:R-:W-:Y:S01]  /*18b0*/  IMAD R204, R4.reuse, 0x23, RZ ;  /* 0x0000002304cc7824 */ /* 0x040fe200078e02ff */
[----:B------:R-:W-:Y:S02]  /*18c0*/  PRMT R59, RZ, 0x7610, R59 ;  /* 0x00007610ff3b7816 */ /* 0x000fe4000000003b */
[----:B------:R-:W-:Y:S01]  /*18d0*/  PRMT R58, RZ, 0x7610, R58 ;  /* 0x00007610ff3a7816 */ /* 0x000fe2000000003a */
[C---:B------:R-:W-:Y:S02]  /*18e0*/  IMAD R73, R4.reuse, 0x22, RZ ;  /* 0x0000002204497824 */ /* 0x040fe400078e02ff */
[----:B------:R-:W-:Y:S01]  /*18f0*/  IMAD R200, R4, 0x21, RZ ;  /* 0x0000002104c87824 */ /* 0x000fe200078e02ff */
[----:B------:R-:W-:-:S02]  /*1900*/  PRMT R57, RZ, 0x7610, R57 ;  /* 0x00007610ff397816 */ /* 0x000fc40000000039 */
[----:B------:R-:W-:Y:S01]  /*1910*/  PRMT R56, RZ, 0x7610, R56 ;  /* 0x00007610ff387816 */ /* 0x000fe20000000038 */
[C---:B------:R-:W-:Y:S02]  /*1920*/  IMAD.SHL.U32 R198, R4.reuse, 0x20, RZ ;  /* 0x0000002004c67824 */ /* 0x040fe400078e00ff */
[C---:B------:R-:W-:Y:S01]  /*1930*/  IMAD R196, R4.reuse, 0x1f, RZ ;  /* 0x0000001f04c47824 */ /* 0x040fe200078e02ff */
[----:B------:R-:W-:Y:S02]  /*1940*/  PRMT R55, RZ, 0x7610, R55 ;  /* 0x00007610ff377816 */ /* 0x000fe40000000037 */
        /* <DEDUP_REMOVED lines=20> */
[----:B------:R-:W-:-:S02]  /*1a90*/  IMAD R88, R4, 0x14, RZ ;  /* 0x0000001404587824 */ /* 0x000fc400078e02ff */
[C---:B------:R-:W-:Y:S01]  /*1aa0*/  IMAD R71, R4.reuse, 0x13, RZ ;  /* 0x0000001304477824 */ /* 0x040fe200078e02ff */
[----:B------:R-:W-:Y:S02]  /*1ab0*/  PRMT R41, RZ, 0x7610, R41 ;  /* 0x00007610ff297816 */ /* 0x000fe40000000029 */
[----:B------:R-:W-:Y:S01]  /*1ac0*/  PRMT R40, RZ, 0x7610, R40 ;  /* 0x00007610ff287816 */ /* 0x000fe20000000028 */
[C---:B------:R-:W-:Y:S02]  /*1ad0*/  IMAD R89, R4.reuse, 0x12, RZ ;  /* 0x0000001204597824 */ /* 0x040fe400078e02ff */
[C---:B------:R-:W-:Y:S01]  /*1ae0*/  IMAD R75, R4.reuse, 0x11, RZ ;  /* 0x00000011044b7824 */ /* 0x040fe200078e02ff */
[----:B------:R-:W-:Y:S01]  /*1af0*/  PRMT R38, RZ, 0x7610, R38 ;  /* 0x00007610ff267816 */ /* 0x000fe20000000026 */
[C---:B------:R-:W-:Y:S02]  /*1b00*/  IMAD.SHL.U32 R78, R4.reuse, 0x10, RZ ;  /* 0x00000010044e7824 */ /* 0x040fe400078e00ff */
[C---:B------:R-:W-:Y:S01]  /*1b10*/  IMAD R79, R4.reuse, 0xf, RZ ;  /* 0x0000000f044f7824 */ /* 0x040fe200078e02ff */
[----:B------:R-:W-:Y:S01]  /*1b20*/  PRMT R36, RZ, 0x7610, R36 ;  /* 0x00007610ff247816 */ /* 0x000fe20000000024 */
[----:B------:R-:W-:-:S02]  /*1b30*/  IMAD R93, R4, 0xe, RZ ;  /* 0x0000000e045d7824 */ /* 0x000fc400078e02ff */
[C---:B------:R-:W-:Y:S02]  /*1b40*/  IMAD R83, R4.reuse, 0xd, RZ ;  /* 0x0000000d04537824 */ /* 0x040fe400078e02ff */
[C---:B------:R-:W-:Y:S02]  /*1b50*/  IMAD R96, R4.reuse, 0xc, RZ ;  /* 0x0000000c04607824 */ /* 0x040fe400078e02ff */
[C---:B------:R-:W-:Y:S02]  /*1b60*/  IMAD R87, R4.reuse, 0xb, RZ ;  /* 0x0000000b04577824 */ /* 0x040fe400078e02ff */
[C---:B------:R-:W-:Y:S02]  /*1b70*/  IMAD R98, R4.reuse, 0xa, RZ ;  /* 0x0000000a04627824 */ /* 0x040fe400078e02ff */
[C---:B------:R-:W-:Y:S02]  /*1b80*/  IMAD R91, R4.reuse, 0x9, RZ ;  /* 0x00000009045b7824 */ /* 0x040fe400078e02ff */
[----:B------:R-:W-:-:S02]  /*1b90*/  IMAD.SHL.U32 R94, R4, 0x8, RZ ;  /* 0x00000008045e7824 */ /* 0x000fc400078e00ff */
[C---:B------:R-:W-:Y:S02]  /*1ba0*/  IMAD R95, R4.reuse, 0x7, RZ ;  /* 0x00000007045f7824 */ /* 0x040fe400078e02ff */
[C---:B------:R-:W-:Y:S02]  /*1bb0*/  IMAD R102, R4.reuse, 0x6, RZ ;  /* 0x0000000604667824 */ /* 0x040fe400078e02ff */
[C---:B------:R-:W-:Y:S02]  /*1bc0*/  IMAD R100, R4.reuse, 0x5, RZ ;  /* 0x0000000504647824 */ /* 0x040fe400078e02ff */
[----:B------:R-:W-:Y:S01]  /*1bd0*/  IMAD.SHL.U32 R101, R4, 0x4, RZ ;  /* 0x0000000404657824 */ /* 0x000fe200078e00ff */
[----:B------:R-:W-:Y:S02]  /*1be0*/  UIADD3 UR18, UPT, UPT, UR6, 0x9, URZ ;  /* 0x0000000906127890 */ /* 0x000fe4000fffe0ff */
[----:B------:R-:W-:Y:S02]  /*1bf0*/  UIADD3 UR19, UPT, UPT, UR6, 0xa, URZ ;  /* 0x0000000a06137890 */ /* 0x000fe4000fffe0ff */
[----:B------:R-:W-:-:S02]  /*1c00*/  UIADD3 UR28, UPT, UPT, UR6, 0xf, URZ ;  /* 0x0000000f061c7890 */ /* 0x000fc4000fffe0ff */
[----:B------:R-:W-:Y:S02]  /*1c10*/  UIADD3 UR29, UPT, UPT, UR6, 0xd, URZ ;  /* 0x0000000d061d7890 */ /* 0x000fe4000fffe0ff */
[----:B------:R-:W-:Y:S01]  /*1c20*/  UIADD3 UR58, UPT, UPT, UR6, 0xe, URZ ;  /* 0x0000000e063a7890 */ /* 0x000fe2000fffe0ff */
[----:B------:R-:W-:Y:S01]  /*1c30*/  IMAD R103, R4, 0x3, RZ ;  /* 0x0000000304677824 */ /* 0x000fe200078e02ff */
[----:B------:R-:W0:Y:S01]  /*1c40*/  LDCU UR24, c[0x0][0x3b0] ;  /* 0x00007600ff1877ac */ /* 0x000e220008000800 */
[----:B--2---:R2:W-:Y:S01]  /*1c50*/  @!P4 STL [R1+0x2d8], R26 ;  /* 0x0002d81a0100c387 */ /* 0x0045e20000100800 */
[----:B------:R-:W-:Y:S01]  /*1c60*/  ISETP.GE.U32.AND P4, PT, R10, 0x7fffff06, PT ;  /* 0x7fffff060a00780c */ /* 0x000fe20003f86070 */
[----:B------:R-:W-:Y:S02]  /*1c70*/  VIADD R10, R108, 0xffffff86 ;  /* 0xffffff866c0a7836 */ /* 0x000fe40000000000 */
[----:B------:R4:W-:Y:S04]  /*1c80*/  STL [R1+0x298], R35 ;  /* 0x0002982301007387 */ /* 0x0009e80000100800 */
[----:B------:R-:W-:Y:S01]  /*1c90*/  STL [R1+0x294], R37 ;  /* 0x0002942501007387 */ /* 0x000fe20000100800 */
[----:B--2---:R-:W-:Y:S01]  /*1ca0*/  IADD3 R26, P5, PT, R13, R0, RZ ;  /* 0x000000000d1a7210 */ /* 0x004fe20007fbe0ff */
[----:B------:R-:W-:-:S03]  /*1cb0*/  IMAD R13, R4, 0xf8, RZ ;  /* 0x000000f8040d7824 */ /* 0x000fc600078e02ff */
[----:B----4-:R-:W-:Y:S01]  /*1cc0*/  LEA.HI.X.SX32 R35, R3, R2, 0x1, P5 ;  /* 0x0000000203237211 */ /* 0x010fe200028f0eff */
[----:B------:R-:W-:Y:S01]  /*1cd0*/  STL [R1+0x290], R26 ;  /* 0x0002901a01007387 */ /* 0x000fe20000100800 */
[----:B------:R-:W-:Y:S01]  /*1ce0*/  ISETP.GE.U32.AND P6, PT, R10, 0x7fffff07, PT ;  /* 0x7fffff070a00780c */ /* 0x000fe20003fc6070 */
[----:B------:R-:W-:Y:S02]  /*1cf0*/  IMAD R10, R4, 0x7c, RZ ;  /* 0x0000007c040a7824 */ /* 0x000fe400078e02ff */
[----:B------:R-:W-:Y:S04]  /*1d00*/  STL [R1+0x28c], R35 ;  /* 0x00028c2301007387 */ /* 0x000fe80000100800 */
[----:B---3--:R2:W-:Y:S01]  /*1d10*/  STL [R1+0x2dc], R34 ;  /* 0x0002dc2201007387 */ /* 0x0085e20000100800 */
[----:B------:R-:W-:-:S02]  /*1d20*/  @!P3 IMAD.MOV.U32 R8, RZ, RZ, R26 ;  /* 0x000000ffff08b224 */ /* 0x000fc400078e001a */
[----:B------:R-:W-:-:S05]  /*1d30*/  @!P3 IMAD.MOV.U32 R9, RZ, RZ, R35 ;  /* 0x000000ffff09b224 */ /* 0x000fca00078e0023 */
[----:B------:R3:W4:Y:S01]  /*1d40*/  @!P3 LDG.E.U16 R12, desc[UR30][R8.64] ;  /* 0x0000001e080cb981 */ /* 0x000722000c1e1500 */
[----:B--2---:R-:W-:-:S04]  /*1d50*/  IADD3 R34, P5, PT, R13, R0, RZ ;  /* 0x000000000d227210 */ /* 0x004fc80007fbe0ff */
[----:B------:R-:W-:Y:S01]  /*1d60*/  LEA.HI.X.SX32 R35, R10, R2, 0x1, P5 ;  /* 0x000000020a237211 */ /* 0x000fe200028f0eff */
[----:B---3--:R-:W-:-:S04]  /*1d70*/  @!P0 IMAD.MOV.U32 R8, RZ, RZ, R34 ;  /* 0x000000ffff088224 */ /* 0x008fc800078e0022 */
[----:B------:R-:W-:-:S05]  /*1d80*/  @!P0 IMAD.MOV.U32 R9, RZ, RZ, R35 ;  /* 0x000000ffff098224 */ /* 0x000fca00078e0023 */
[----:B------:R2:W3:Y:S01]  /*1d90*/  @!P0 LDG.E.U16 R33, desc[UR30][R8.64] ;  /* 0x0000001e08218981 */ /* 0x0004e2000c1e1500 */
[----:B------:R-:W-:Y:S02]  /*1da0*/  VIADD R3, R108, 0xffffff87 ;  /* 0xffffff876c037836 */ /* 0x000fe40000000000 */
[----:B------:R-:W-:-:S03]  /*1db0*/  IMAD R13, R4, 0xf6, RZ ;  /* 0x000000f6040d7824 */ /* 0x000fc600078e02ff */
[----:B------:R-:W-:Y:S01]  /*1dc0*/  ISETP.GE.U32.AND P3, PT, R3, 0x7fffff08, PT ;  /* 0x7fffff080300780c */ /* 0x000fe20003f66070 */
[C---:B------:R-:W-:Y:S01]  /*1dd0*/  IMAD R3, R4.reuse, 0x7b, RZ ;  /* 0x0000007b04037824 */ /* 0x040fe200078e02ff */
[----:B------:R-:W-:Y:S01]  /*1de0*/  IADD3 R26, P5, PT, R13, R0, RZ ;  /* 0x000000000d1a7210 */ /* 0x000fe20007fbe0ff */
[----:B------:R0:W-:Y:S01]  /*1df0*/  STL [R1+0x288], R34 ;  /* 0x0002882201007387 */ /* 0x0001e20000100800 */
[----:B------:R-:W-:-:S03]  /*1e00*/  IMAD R13, R4, 0xf4, RZ ;  /* 0x000000f4040d7824 */ /* 0x000fc600078e02ff */
[----:B--2---:R-:W-:Y:S01]  /*1e10*/  @!P2 IMAD.MOV.U32 R8, RZ, RZ, R26 ;  /* 0x000000ffff08a224 */ /* 0x004fe200078e001a */
[----:B0-----:R-:W-:-:S05]  /*1e20*/  LEA.HI.X.SX32 R34, R3, R2, 0x1, P5 ;  /* 0x0000000203227211 */ /* 0x001fca00028f0eff */
[----:B------:R-:W-:Y:S02]  /*1e30*/  @!P2 IMAD.MOV.U32 R9, RZ, RZ, R34 ;  /* 0x000000ffff09a224 */ /* 0x000fe400078e0022 */
[----:B------:R-:W-:-:S03]  /*1e40*/  IMAD R3, R4, 0x7a, RZ ;  /* 0x0000007a04037824 */ /* 0x000fc600078e02ff */
[----:B------:R0:W2:Y:S04]  /*1e50*/  @!P2 LDG.E.U16 R15, desc[UR30][R8.64] ;  /* 0x0000001e080fa981 */ /* 0x0000a8000c1e1500 */
[----:B----4-:R-:W-:Y:S04]  /*1e60*/  STL [R1+0x2d0], R12 ;  /* 0x0002d00c01007387 */ /* 0x010fe80000100800 */
[----:B------:R-:W-:Y:S04]  /*1e70*/  STL [R1+0x284], R35 ;  /* 0x0002842301007387 */ /* 0x000fe80000100800 */
[----:B------:R-:W-:Y:S04]  /*1e80*/  STL [R1+0x280], R26 ;  /* 0x0002801a01007387 */ /* 0x000fe80000100800 */
[----:B------:R-:W-:Y:S04]  /*1e90*/  STL [R1+0x27c], R34 ;  /* 0x00027c2201007387 */ /* 0x000fe80000100800 */
[----:B---3--:R3:W-:Y:S02]  /*1ea0*/  STL [R1+0x2d4], R33 ;  /* 0x0002d42101007387 */ /* 0x0087e40000100800 */
[----:B---3--:R-:W-:-:S04]  /*1eb0*/  IADD3 R33, P5, PT, R13, R0, RZ ;  /* 0x000000000d217210 */ /* 0x008fc80007fbe0ff */
[----:B------:R-:W-:Y:S01]  /*1ec0*/  LEA.HI.X.SX32 R34, R3, R2, 0x1, P5 ;  /* 0x0000000203227211 */ /* 0x000fe200028f0eff */
[----:B0-----:R-:W-:-:S04]  /*1ed0*/  @!P4 IMAD.MOV.U32 R8, RZ, RZ, R33 ;  /* 0x000000ffff08c224 */ /* 0x001fc800078e0021 */
[----:B------:R-:W-:-:S05]  /*1ee0*/  @!P4 IMAD.MOV.U32 R9, RZ, RZ, R34 ;  /* 0x000000ffff09c224 */ /* 0x000fca00078e0022 */
[----:B------:R0:W3:Y:S01]  /*1ef0*/  @!P4 LDG.E.U16 R32, desc[UR30][R8.64] ;  /* 0x0000001e0820c981 */ /* 0x0000e2000c1e1500 */
[----:B------:R-:W-:-:S03]  /*1f00*/  VIADD R12, R108, 0xffffff88 ;  /* 0xffffff886c0c7836 */ /* 0x000fc60000000000 */
[----:B------:R-:W-:Y:S04]  /*1f10*/  STL [R1+0x278], R33 ;  /* 0x0002782101007387 */ /* 0x000fe80000100800 */
[----:B--2---:R2:W-:Y:S01]  /*1f20*/  STL [R1+0x2c8], R15 ;  /* 0x0002c80f01007387 */ /* 0x0045e20000100800 */
[----:B------:R-:W-:Y:S01]  /*1f30*/  ISETP.GE.U32.AND P0, PT, R12, 0x7fffff09, PT ;  /* 0x7fffff090c00780c */ /* 0x000fe20003f06070 */
[----:B------:R-:W-:Y:S02]  /*1f40*/  VIADD R12, R108, 0xffffff89 ;  /* 0xffffff896c0c7836 */ /* 0x000fe40000000000 */
[C---:B------:R-:W-:Y:S02]  /*1f50*/  IMAD R13, R4.reuse, 0x79, RZ ;  /* 0x00000079040d7824 */ /* 0x040fe400078e02ff */
[----:B--2---:R-:W-:Y:S01]  /*1f60*/  IMAD R15, R4, 0xf2, RZ ;  /* 0x000000f2040f7824 */ /* 0x004fe200078e02ff */
[----:B------:R-:W-:-:S04]  /*1f70*/  ISETP.GE.U32.AND P2, PT, R12, 0x7fffff0a, PT ;  /* 0x7fffff0a0c00780c */ /* 0x000fc80003f46070 */
[----:B------:R-:W-:Y:S01]  /*1f80*/  IADD3 R26, P5, PT, R15, R0, RZ ;  /* 0x000000000f1a7210 */ /* 0x000fe20007fbe0ff */
[----:B------:R-:W-:-:S03]  /*1f90*/  VIADD R12, R108, 0xffffff8a ;  /* 0xffffff8a6c0c7836 */ /* 0x000fc60000000000 */
[----:B------:R-:W-:Y:S01]  /*1fa0*/  LEA.HI.X.SX32 R33, R13, R2, 0x1, P5 ;  /* 0x000000020d217211 */ /* 0x000fe200028f0eff */
[----:B------:R-:W-:Y:S01]  /*1fb0*/  IMAD R15, R4, 0xf0, RZ ;  /* 0x000000f0040f7824 */ /* 0x000fe200078e02ff */
[----:B------:R-:W-:Y:S01]  /*1fc0*/  STL [R1+0x274], R34 ;  /* 0x0002742201007387 */ /* 0x000fe20000100800 */
[----:B------:R-:W-:Y:S01]  /*1fd0*/  ISETP.GE.U32.AND P4, PT, R12, 0x7fffff0b, PT ;  /* 0x7fffff0b0c00780c */ /* 0x000fe20003f86070 */
[----:B------:R-:W-:Y:S02]  /*1fe0*/  IMAD R12, R4, 0x78, RZ ;  /* 0x00000078040c7824 */ /* 0x000fe400078e02ff */
[----:B------:R-:W-:Y:S04]  /*1ff0*/  STL [R1+0x270], R26 ;  /* 0x0002701a01007387 */ /* 0x000fe80000100800 */
[----:B------:R-:W-:Y:S01]  /*2000*/  STL [R1+0x26c], R33 ;  /* 0x00026c2101007387 */ /* 0x000fe20000100800 */
[----:B0-----:R-:W-:-:S02]  /*2010*/  @!P6 IMAD.MOV.U32 R8, RZ, RZ, R26 ;  /* 0x000000ffff08e224 */ /* 0x001fc400078e001a */
[----:B------:R-:W-:-:S05]  /*2020*/  @!P6 IMAD.MOV.U32 R9, RZ, RZ, R33 ;  /* 0x000000ffff09e224 */ /* 0x000fca00078e0021 */
[----:B------:R0:W2:Y:S04]  /*2030*/  @!P6 LDG.E.U16 R14, desc[UR30][R8.64] ;  /* 0x0000001e080ee981 */ /* 0x0000a8000c1e1500 */
[----:B---3--:R3:W-:Y:S02]  /*2040*/  STL [R1+0x2cc], R32 ;  /* 0x0002cc2001007387 */ /* 0x0087e40000100800 */
[----:B---3--:R-:W-:-:S04]  /*2050*/  IADD3 R32, P5, PT, R15, R0, RZ ;  /* 0x000000000f207210 */ /* 0x008fc80007fbe0ff */
[----:B------:R-:W-:Y:S01]  /*2060*/  LEA.HI.X.SX32 R33, R12, R2, 0x1, P5 ;  /* 0x000000020c217211 */ /* 0x000fe200028f0eff */
[----:B0-----:R-:W-:-:S04]  /*2070*/  @!P3 IMAD.MOV.U32 R8, RZ, RZ, R32 ;  /* 0x000000ffff08b224 */ /* 0x001fc800078e0020 */
[----:B------:R-:W-:-:S05]  /*2080*/  @!P3 IMAD.MOV.U32 R9, RZ, RZ, R33 ;  /* 0x000000ffff09b224 */ /* 0x000fca00078e0021 */
[----:B------:R0:W3:Y:S01]  /*2090*/  @!P3 LDG.E.U16 R31, desc[UR30][R8.64] ;  /* 0x0000001e081fb981 */ /* 0x0000e2000c1e1500 */
[----:B------:R-:W-:Y:S02]  /*20a0*/  VIADD R13, R108, 0xffffff8b ;  /* 0xffffff8b6c0d7836 */ /* 0x000fe40000000000 */
[----:B------:R-:W-:-:S03]  /*20b0*/  IMAD R15, R4, 0xee, RZ ;  /* 0x000000ee040f7824 */ /* 0x000fc600078e02ff */
[----:B------:R-:W-:Y:S01]  /*20c0*/  ISETP.GE.U32.AND P6, PT, R13, 0x7fffff0c, PT ;  /* 0x7fffff0c0d00780c */ /* 0x000fe20003fc6070 */
[----:B------:R-:W-:Y:S01]  /*20d0*/  IMAD R13, R4, 0x77, RZ ;  /* 0x00000077040d7824 */ /* 0x000fe200078e02ff */
[----:B------:R-:W-:Y:S01]  /*20e0*/  IADD3 R26, P5, PT, R15, R0, RZ ;  /* 0x000000000f1a7210 */ /* 0x000fe20007fbe0ff */
[----:B------:R4:W-:Y:S04]  /*20f0*/  STL [R1+0x268], R32 ;  /* 0x0002682001007387 */ /* 0x0009e80000100800 */
[----:B0-----:R-:W-:Y:S01]  /*2100*/  @!P0 IMAD.MOV.U32 R8, RZ, RZ, R26 ;  /* 0x000000ffff088224 */ /* 0x001fe200078e001a */
[----:B----4-:R-:W-:-:S05]  /*2110*/  LEA.HI.X.SX32 R32, R13, R2, 0x1, P5 ;  /* 0x000000020d207211 */ /* 0x010fca00028f0eff */
[----:B------:R-:W-:Y:S01]  /*2120*/  @!P0 IMAD.MOV.U32 R9, RZ, RZ, R32 ;  /* 0x000000ffff098224 */ /* 0x000fe200078e0020 */
[----:B--2---:R-:W-:Y:S01]  /*2130*/  STL [R1+0x2c0], R14 ;  /* 0x0002c00e01007387 */ /* 0x004fe20000100800 */
[----:B------:R-:W-:-:S03]  /*2140*/  IMAD R15, R4, 0xec, RZ ;  /* 0x000000ec040f7824 */ /* 0x000fc600078e02ff */
[----:B------:R0:W2:Y:S01]  /*2150*/  @!P0 LDG.E.U16 R23, desc[UR30][R8.64] ;  /* 0x0000001e08178981 */ /* 0x0000a2000c1e1500 */
[----:B------:R-:W-:-:S03]  /*2160*/  IMAD R13, R4, 0x76, RZ ;  /* 0x00000076040d7824 */ /* 0x000fc600078e02ff */
        /* <DEDUP_REMOVED lines=8> */
[----:B------:R0:W3:Y:S04]  /*21f0*/  @!P2 LDG.E.U16 R30, desc[UR30][R8.64] ;  /* 0x0000001e081ea981 */ /* 0x0000e8000c1e1500 */
[----:B------:R-:W-:Y:S01]  /*2200*/  STL [R1+0x258], R31 ;  /* 0x0002581f01007387 */ /* 0x000fe20000100800 */
[----:B------:R-:W-:-:S03]  /*2210*/  VIADD R14, R108, 0xffffff8c ;  /* 0xffffff8c6c0e7836 */ /* 0x000fc60000000000 */
[----:B--2---:R2:W-:Y:S01]  /*2220*/  STL [R1+0x2b8], R23 ;  /* 0x0002b81701007387 */ /* 0x0045e20000100800 */
[----:B------:R-:W-:Y:S01]  /*2230*/  IMAD R15, R4, 0x75, RZ ;  /* 0x00000075040f7824 */ /* 0x000fe200078e02ff */
[----:B------:R-:W-:Y:S01]  /*2240*/  ISETP.GE.U32.AND P3, PT, R14, 0x7fffff0d, PT ;  /* 0x7fffff0d0e00780c */ /* 0x000fe20003f66070 */
[----:B--2---:R-:W-:Y:S02]  /*2250*/  IMAD R23, R4, 0xea, RZ ;  /* 0x000000ea04177824 */ /* 0x004fe400078e02ff */
[----:B------:R-:W-:-:S03]  /*2260*/  VIADD R14, R108, 0xffffff8d ;  /* 0xffffff8d6c0e7836 */ /* 0x000fc60000000000 */
[----:B------:R-:W-:-:S04]  /*2270*/  IADD3 R26, P5, PT, R23, R0, RZ ;  /* 0x00000000171a7210 */ /* 0x000fc80007fbe0ff */
[----:B------:R-:W-:Y:S01]  /*2280*/  LEA.HI.X.SX32 R31, R15, R2, 0x1, P5 ;  /* 0x000000020f1f7211 */ /* 0x000fe200028f0eff */
[----:B0-----:R-:W-:Y:S01]  /*2290*/  @!P4 IMAD.MOV.U32 R8, RZ, RZ, R26 ;  /* 0x000000ffff08c224 */ /* 0x001fe200078e001a */
[----:B------:R-:W-:Y:S01]  /*22a0*/  ISETP.GE.U32.AND P0, PT, R14, 0x7fffff0e, PT ;  /* 0x7fffff0e0e00780c */ /* 0x000fe20003f06070 */
[----:B------:R-:W-:Y:S02]  /*22b0*/  VIADD R14, R108, 0xffffff8e ;  /* 0xffffff8e6c0e7836 */ /* 0x000fe40000000000 */
[----:B------:R-:W-:Y:S01]  /*22c0*/  @!P4 IMAD.MOV.U32 R9, RZ, RZ, R31 ;  /* 0x000000ffff09c224 */ /* 0x000fe200078e001f */
[----:B------:R-:W-:Y:S01]  /*22d0*/  STL [R1+0x254], R32 ;  /* 0x0002542001007387 */ /* 0x000fe20000100800 */
[----:B------:R-:W-:Y:S01]  /*22e0*/  IMAD R23, R4, 0xe8, RZ ;  /* 0x000000e804177824 */ /* 0x000fe200078e02ff */
[----:B------:R-:W-:Y:S02]  /*22f0*/  ISETP.GE.U32.AND P2, PT, R14, 0x7fffff0f, PT ;  /* 0x7fffff0f0e00780c */ /* 0x000fe40003f46070 */
[----:B------:R-:W-:Y:S01]  /*2300*/  STL [R1+0x250], R26 ;  /* 0x0002501a01007387 */ /* 0x000fe20000100800 */
[----:B------:R-:W-:-:S03]  /*2310*/  IMAD R14, R4, 0x74, RZ ;  /* 0x00000074040e7824 */ /* 0x000fc600078e02ff */
[----:B------:R-:W-:Y:S04]  /*2320*/  STL [R1+0x24c], R31 ;  /* 0x00024c1f01007387 */ /* 0x000fe80000100800 */
[----:B------:R0:W2:Y:S04]  /*2330*/  @!P4 LDG.E.U16 R25, desc[UR30][R8.64] ;  /* 0x0000001e0819c981 */ /* 0x0000a8000c1e1500 */
[----:B---3--:R3:W-:Y:S02]  /*2340*/  STL [R1+0x2bc], R30 ;  /* 0x0002bc1e01007387 */ /* 0x0087e40000100800 */
[----:B---3--:R-:W-:-:S04]  /*2350*/  IADD3 R30, P5, PT, R23, R0, RZ ;  /* 0x00000000171e7210 */ /* 0x008fc80007fbe0ff */
[----:B------:R-:W-:Y:S01]  /*2360*/  LEA.HI.X.SX32 R31, R14, R2, 0x1, P5 ;  /* 0x000000020e1f7211 */ /* 0x000fe200028f0eff */
[----:B0-----:R-:W-:-:S04]  /*2370*/  @!P6 IMAD.MOV.U32 R8, RZ, RZ, R30 ;  /* 0x000000ffff08e224 */ /* 0x001fc800078e001e */
[----:B------:R-:W-:-:S05]  /*2380*/  @!P6 IMAD.MOV.U32 R9, RZ, RZ, R31 ;  /* 0x000000ffff09e224 */ /* 0x000fca00078e001f */
[----:B------:R0:W3:Y:S01]  /*2390*/  @!P6 LDG.E.U16 R29, desc[UR30][R8.64] ;  /* 0x0000001e081de981 */ /* 0x0000e2000c1e1500 */
[----:B------:R-:W-:-:S03]  /*23a0*/  VIADD R15, R108, 0xffffff8f ;  /* 0xffffff8f6c0f7836 */ /* 0x000fc60000000000 */
[----:B------:R-:W-:Y:S02]  /*23b0*/  STL [R1+0x248], R30 ;  /* 0x0002481e01007387 */ /* 0x000fe40000100800 */
[----:B------:R-:W-:Y:S01]  /*23c0*/  ISETP.GE.U32.AND P4, PT, R15, 0x7fffff10, PT ;  /* 0x7fffff100f00780c */ /* 0x000fe20003f86070 */
[C---:B------:R-:W-:Y:S01]  /*23d0*/  IMAD R15, R4.reuse, 0x73, RZ ;  /* 0x00000073040f7824 */ /* 0x040fe200078e02ff */
[----:B--2---:R2:W-:Y:S02]  /*23e0*/  STL [R1+0x2b0], R25 ;  /* 0x0002b01901007387 */ /* 0x0045e40000100800 */
[----:B--2---:R-:W-:-:S05]  /*23f0*/  IMAD R25, R4, 0xe6, RZ ;  /* 0x000000e604197824 */ /* 0x004fca00078e02ff */
[----:B------:R-:W-:Y:S01]  /*2400*/  IADD3 R26, P5, PT, R25, R0, RZ ;  /* 0x00000000191a7210 */ /* 0x000fe20007fbe0ff */
[----:B------:R-:W-:-:S03]  /*2410*/  IMAD R25, R4, 0xe4, RZ ;  /* 0x000000e404197824 */ /* 0x000fc600078e02ff */
[----:B------:R-:W-:Y:S01]  /*2420*/  LEA.HI.X.SX32 R30, R15, R2, 0x1, P5 ;  /* 0x000000020f1e7211 */ /* 0x000fe200028f0eff */
[----:B------:R-:W-:Y:S01]  /*2430*/  STL [R1+0x244], R31 ;  /* 0x0002441f01007387 */ /* 0x000fe20000100800 */
[----:B------:R-:W-:-:S03]  /*2440*/  IMAD R15, R4, 0x72, RZ ;  /* 0x00000072040f7824 */ /* 0x000fc600078e02ff */
[----:B------:R-:W-:Y:S04]  /*2450*/  STL [R1+0x240], R26 ;  /* 0x0002401a01007387 */ /* 0x000fe80000100800 */
[----:B------:R-:W-:Y:S01]  /*2460*/  STL [R1+0x23c], R30 ;  /* 0x00023c1e01007387 */ /* 0x000fe20000100800 */
[----:B0-----:R-:W-:Y:S02]  /*2470*/  @!P3 IMAD.MOV.U32 R8, RZ, RZ, R26 ;  /* 0x000000ffff08b224 */ /* 0x001fe400078e001a */
        /* <DEDUP_REMOVED lines=11> */
[----:B------:R-:W-:Y:S01]  /*2530*/  VIADD R23, R108, 0xffffff91 ;  /* 0xffffff916c177836 */ /* 0x000fe20000000000 */
[----:B------:R-:W-:Y:S01]  /*2540*/  IADD3 R26, P5, PT, R25, R0, RZ ;  /* 0x00000000191a7210 */ /* 0x000fe20007fbe0ff */
[----:B------:R-:W-:Y:S03]  /*2550*/  STL [R1+0x238], R29 ;  /* 0x0002381d01007387 */ /* 0x000fe60000100800 */
[----:B------:R-:W-:Y:S01]  /*2560*/  ISETP.GE.U32.AND P3, PT, R23, 0x7fffff12, PT ;  /* 0x7fffff121700780c */ /* 0x000fe20003f66070 */
[C---:B------:R-:W-:Y:S02]  /*2570*/  IMAD R23, R4.reuse, 0x71, RZ ;  /* 0x0000007104177824 */ /* 0x040fe400078e02ff */
[C---:B------:R-:W-:Y:S02]  /*2580*/  IMAD R25, R4.reuse, 0xe0, RZ ;  /* 0x000000e004197824 */ /* 0x040fe400078e02ff */
[----:B0-----:R-:W-:Y:S01]  /*2590*/  @!P2 IMAD.MOV.U32 R8, RZ, RZ, R26 ;  /* 0x000000ffff08a224 */ /* 0x001fe200078e001a */
[----:B--2---:R-:W-:Y:S04]  /*25a0*/  STL [R1+0x2a8], R24 ;  /* 0x0002a81801007387 */ /* 0x004fe80000100800 */
[----:B------:R-:W-:Y:S04]  /*25b0*/  STL [R1+0x234], R30 ;  /* 0x0002341e01007387 */ /* 0x000fe80000100800 */
[----:B------:R-:W-:Y:S04]  /*25c0*/  STL [R1+0x230], R26 ;  /* 0x0002301a01007387 */ /* 0x000fe80000100800 */
[----:B---3--:R0:W-:Y:S02]  /*25d0*/  STL [R1+0x2ac], R27 ;  /* 0x0002ac1b01007387 */ /* 0x0081e40000100800 */
[----:B0-----:R-:W-:Y:S01]  /*25e0*/  LEA.HI.X.SX32 R27, R23, R2, 0x1, P5 ;  /* 0x00000002171b7211 */ /* 0x001fe200028f0eff */
[----:B------:R-:W-:Y:S01]  /*25f0*/  IMAD R23, R4, 0x70, RZ ;  /* 0x0000007004177824 */ /* 0x000fe200078e02ff */
[----:B------:R-:W-:-:S03]  /*2600*/  IADD3 R29, P5, PT, R25, R0, RZ ;  /* 0x00000000191d7210 */ /* 0x000fc60007fbe0ff */
[----:B------:R-:W-:Y:S01]  /*2610*/  @!P2 IMAD.MOV.U32 R9, RZ, RZ, R27 ;  /* 0x000000ffff09a224 */ /* 0x000fe200078e001b */
[----:B------:R-:W-:-:S04]  /*2620*/  LEA.HI.X.SX32 R30, R23, R2, 0x1, P5 ;  /* 0x00000002171e7211 */ /* 0x000fc800028f0eff */
[----:B------:R0:W5:Y:S02]  /*2630*/  @!P2 LDG.E.U16 R189, desc[UR30][R8.64] ;  /* 0x0000001e08bda981 */ /* 0x000164000c1e1500 */
[----:B0-----:R-:W-:Y:S02]  /*2640*/  @!P4 IMAD.MOV.U32 R8, RZ, RZ, R29 ;  /* 0x000000ffff08c224 */ /* 0x001fe400078e001d */
[----:B------:R-:W-:-:S05]  /*2650*/  @!P4 IMAD.MOV.U32 R9, RZ, RZ, R30 ;  /* 0x000000ffff09c224 */ /* 0x000fca00078e001e */
[----:B------:R0:W2:Y:S01]  /*2660*/  @!P4 LDG.E.U16 R28, desc[UR30][R8.64] ;  /* 0x0000001e081cc981 */ /* 0x0000a2000c1e1500 */
[----:B------:R-:W-:-:S03]  /*2670*/  VIADD R24, R108, 0xffffff92 ;  /* 0xffffff926c187836 */ /* 0x000fc60000000000 */
[----:B------:R3:W-:Y:S02]  /*2680*/  STL [R1+0x22c], R27 ;  /* 0x00022c1b01007387 */ /* 0x0007e40000100800 */
[----:B------:R-:W-:Y:S01]  /*2690*/  ISETP.GE.U32.AND P0, PT, R24, 0x7fffff13, PT ;  /* 0x7fffff131800780c */ /* 0x000fe20003f06070 */
[----:B------:R-:W-:Y:S02]  /*26a0*/  VIADD R24, R108, 0xffffff93 ;  /* 0xffffff936c187836 */ /* 0x000fe40000000000 */
[C---:B---3--:R-:W-:Y:S01]  /*26b0*/  IMAD R27, R4.reuse, 0xde, RZ ;  /* 0x000000de041b7824 */ /* 0x048fe200078e02ff */
[----:B------:R-:W-:Y:S01]  /*26c0*/  STL [R1+0x228], R29 ;  /* 0x0002281d01007387 */ /* 0x000fe20000100800 */
[----:B------:R-:W-:-:S03]  /*26d0*/  IMAD R25, R4, 0x6f, RZ ;  /* 0x0000006f04197824 */ /* 0x000fc600078e02ff */
[----:B------:R-:W-:Y:S01]  /*26e0*/  IADD3 R26, P5, PT, R27, R0, RZ ;  /* 0x000000001b1a7210 */ /* 0x000fe20007fbe0ff */
[----:B------:R-:W-:Y:S01]  /*26f0*/  STL [R1+0x224], R30 ;  /* 0x0002241e01007387 */ /* 0x000fe20000100800 */
[----:B------:R-:W-:Y:S01]  /*2700*/  ISETP.GE.U32.AND P2, PT, R24, 0x7fffff14, PT ;  /* 0x7fffff141800780c */ /* 0x000fe20003f46070 */
[----:B------:R-:W-:Y:S02]  /*2710*/  VIADD R24, R108, 0xffffff94 ;  /* 0xffffff946c187836 */ /* 0x000fe40000000000 */
[----:B------:R3:W-:Y:S01]  /*2720*/  STL [R1+0x220], R26 ;  /* 0x0002201a01007387 */ /* 0x0007e20000100800 */
[----:B------:R-:W-:Y:S02]  /*2730*/  IMAD R27, R4, 0xdc, RZ ;  /* 0x000000dc041b7824 */ /* 0x000fe400078e02ff */
[----:B------:R-:W-:Y:S01]  /*2740*/  ISETP.GE.U32.AND P4, PT, R24, 0x7fffff15, PT ;  /* 0x7fffff151800780c */ /* 0x000fe20003f86070 */
[----:B0-----:R-:W-:Y:S02]  /*2750*/  @!P6 IMAD.MOV.U32 R8, RZ, RZ, R26 ;  /* 0x000000ffff08e224 */ /* 0x001fe400078e001a */
[----:B------:R-:W-:-:S02]  /*2760*/  IMAD R24, R4, 0x6e, RZ ;  /* 0x0000006e04187824 */ /* 0x000fc400078e02ff */
[C---:B---3--:R-:W-:Y:S01]  /*2770*/  VIADD R26, R108.reuse, 0xffffff96 ;  /* 0xffffff966c1a7836 */ /* 0x048fe20000000000 */
[----:B--2---:R0:W-:Y:S02]  /*2780*/  STL [R1+0x2a4], R28 ;  /* 0x0002a41c01007387 */ /* 0x0041e40000100800 */
[----:B0-----:R-:W-:Y:S01]  /*2790*/  LEA.HI.X.SX32 R28, R25, R2, 0x1, P5 ;  /* 0x00000002191c7211 */ /* 0x001fe200028f0eff */
[----:B------:R-:W-:Y:S01]  /*27a0*/  VIADD R25, R108, 0xffffff95 ;  /* 0xffffff956c197836 */ /* 0x000fe20000000000 */
[----:B------:R-:W-:-:S03]  /*27b0*/  IADD3 R29, P5, PT, R27, R0, RZ ;  /* 0x000000001b1d7210 */ /* 0x000fc60007fbe0ff */
[----:B------:R-:W-:Y:S02]  /*27c0*/  @!P6 IMAD.MOV.U32 R9, RZ, RZ, R28 ;  /* 0x000000ffff09e224 */ /* 0x000fe400078e001c */
[----:B------:R-:W-:Y:S01]  /*27d0*/  IMAD R27, R4, 0xda, RZ ;  /* 0x000000da041b7824 */ /* 0x000fe200078e02ff */
[----:B------:R-:W-:Y:S02]  /*27e0*/  LEA.HI.X.SX32 R30, R24, R2, 0x1, P5 ;  /* 0x00000002181e7211 */ /* 0x000fe400028f0eff */
[----:B------:R0:W5:Y:S01]  /*27f0*/  @!P6 LDG.E.U16 R186, desc[UR30][R8.64] ;  /* 0x0000001e08bae981 */ /* 0x000162000c1e1500 */
[----:B------:R-:W-:Y:S01]  /*2800*/  ISETP.GE.U32.AND P6, PT, R25, 0x7fffff16, PT ;  /* 0x7fffff161900780c */ /* 0x000fe20003fc6070 */
[----:B------:R-:W-:Y:S02]  /*2810*/  IMAD R25, R4, 0x6d, RZ ;  /* 0x0000006d04197824 */ /* 0x000fe400078e02ff */
[----:B------:R2:W-:Y:S04]  /*2820*/  STL [R1+0x21c], R28 ;  /* 0x00021c1c01007387 */ /* 0x0005e80000100800 */
[----:B------:R3:W-:Y:S01]  /*2830*/  STL [R1+0x218], R29 ;  /* 0x0002181d01007387 */ /* 0x0007e20000100800 */
[----:B0-----:R-:W-:Y:S01]  /*2840*/  @!P3 IMAD.MOV.U32 R8, RZ, RZ, R29 ;  /* 0x000000ffff08b224 */ /* 0x001fe200078e001d */
[----:B--2---:R-:W-:Y:S01]  /*2850*/  IADD3 R28, P5, PT, R27, R0, RZ ;  /* 0x000000001b1c7210 */ /* 0x004fe20007fbe0ff */
[----:B------:R-:W-:-:S02]  /*2860*/  @!P3 IMAD.MOV.U32 R9, RZ, RZ, R30 ;  /* 0x000000ffff09b224 */ /* 0x000fc400078e001e */
[C---:B------:R-:W-:Y:S01]  /*2870*/  IMAD R27, R4.reuse, 0xd8, RZ ;  /* 0x000000d8041b7824 */ /* 0x040fe200078e02ff */
[----:B---3--:R-:W-:Y:S01]  /*2880*/  LEA.HI.X.SX32 R29, R25, R2, 0x1, P5 ;  /* 0x00000002191d7211 */ /* 0x008fe200028f0eff */
[----:B------:R0:W-:Y:S01]  /*2890*/  STL [R1+0x214], R30 ;  /* 0x0002141e01007387 */ /* 0x0001e20000100800 */
[----:B------:R-:W-:-:S03]  /*28a0*/  IMAD R25, R4, 0x6c, RZ ;  /* 0x0000006c04197824 */ /* 0x000fc600078e02ff */
[----:B------:R2:W5:Y:S04]  /*28b0*/  @!P3 LDG.E.U16 R187, desc[UR30][R8.64] ;  /* 0x0000001e08bbb981 */ /* 0x000568000c1e1500 */
[----:B------:R-:W-:Y:S01]  /*28c0*/  STL [R1+0x210], R28 ;  /* 0x0002101c01007387 */ /* 0x000fe20000100800 */
[----:B0-----:R-:W-:-:S03]  /*28d0*/  IADD3 R30, P5, PT, R27, R0, RZ ;  /* 0x000000001b1e7210 */ /* 0x001fc60007fbe0ff */
[----:B------:R0:W-:Y:S01]  /*28e0*/  STL [R1+0x20c], R29 ;  /* 0x00020c1d01007387 */ /* 0x0001e20000100800 */
[----:B--2---:R-:W-:Y:S01]  /*28f0*/  @!P0 IMAD.MOV.U32 R9, RZ, RZ, R29 ;  /* 0x000000ffff098224 */ /* 0x004fe200078e001d */
[----:B------:R-:W-:Y:S01]  /*2900*/  ISETP.GE.U32.AND P3, PT, R26, 0x7fffff17, PT ;  /* 0x7fffff171a00780c */ /* 0x000fe20003f66070 */
[----:B------:R-:W-:Y:S01]  /*2910*/  @!P0 IMAD.MOV.U32 R8, RZ, RZ, R28 ;  /* 0x000000ffff088224 */ /* 0x000fe200078e001c */
[----:B------:R-:W-:Y:S01]  /*2920*/  LEA.HI.X.SX32 R31, R25, R2, 0x1, P5 ;  /* 0x00000002191f7211 */ /* 0x000fe200028f0eff */
[----:B------:R-:W-:Y:S02]  /*2930*/  VIADD R26, R108, 0xffffff97 ;  /* 0xffffff976c1a7836 */ /* 0x000fe40000000000 */
[C---:B------:R-:W-:Y:S01]  /*2940*/  IMAD R27, R4.reuse, 0x6b, RZ ;  /* 0x0000006b041b7824 */ /* 0x040fe200078e02ff */
[----:B------:R2:W5:Y:S01]  /*2950*/  @!P0 LDG.E.U16 R183, desc[UR30][R8.64] ;  /* 0x0000001e08b78981 */ /* 0x000562000c1e1500 */
[----:B0-----:R-:W-:Y:S01]  /*2960*/  IMAD R29, R4, 0xd6, RZ ;  /* 0x000000d6041d7824 */ /* 0x001fe200078e02ff */
[----:B------:R-:W-:-:S04]  /*2970*/  ISETP.GE.U32.AND P0, PT, R26, 0x7fffff18, PT ;  /* 0x7fffff181a00780c */ /* 0x000fc80003f06070 */
[----:B------:R-:W-:Y:S01]  /*2980*/  IADD3 R28, P5, PT, R29, R0, RZ ;  /* 0x000000001d1c7210 */ /* 0x000fe20007fbe0ff */
[----:B------:R0:W-:Y:S01]  /*2990*/  STL [R1+0x208], R30 ;  /* 0x0002081e01007387 */ /* 0x0001e20000100800 */
[----:B------:R-:W-:Y:S02]  /*29a0*/  VIADD R26, R108, 0xffffff98 ;  /* 0xffffff986c1a7836 */ /* 0x000fe40000000000 */
[----:B--2---:R-:W-:Y:S02]  /*29b0*/  @!P2 IMAD.MOV.U32 R8, RZ, RZ, R30 ;  /* 0x000000ffff08a224 */ /* 0x004fe400078e001e */
[----:B------:R-:W-:Y:S02]  /*29c0*/  @!P2 IMAD.MOV.U32 R9, RZ, RZ, R31 ;  /* 0x000000ffff09a224 */ /* 0x000fe400078e001f */
[----:B------:R-:W-:Y:S01]  /*29d0*/  IMAD R29, R4, 0xd4, RZ ;  /* 0x000000d4041d7824 */ /* 0x000fe200078e02ff */
[----:B0-----:R-:W-:Y:S02]  /*29e0*/  LEA.HI.X.SX32 R30, R27, R2, 0x1, P5 ;  /* 0x000000021b1e7211 */ /* 0x001fe400028f0eff */
[----:B------:R0:W5:Y:S01]  /*29f0*/  @!P2 LDG.E.U16 R184, desc[UR30][R8.64] ;  /* 0x0000001e08b8a981 */ /* 0x000162000c1e1500 */
[----:B------:R-:W-:Y:S01]  /*2a00*/  ISETP.GE.U32.AND P2, PT, R26, 0x7fffff19, PT ;  /* 0x7fffff191a00780c */ /* 0x000fe20003f46070 */
[----:B------:R-:W-:-:S02]  /*2a10*/  VIADD R27, R108, 0xffffff99 ;  /* 0xffffff996c1b7836 */ /* 0x000fc40000000000 */
[----:B------:R2:W-:Y:S01]  /*2a20*/  STL [R1+0x204], R31 ;  /* 0x0002041f01007387 */ /* 0x0005e20000100800 */
[C---:B------:R-:W-:Y:S02]  /*2a30*/  IMAD R26, R4.reuse, 0x6a, RZ ;  /* 0x0000006a041a7824 */ /* 0x040fe400078e02ff */
[----:B0-----:R-:W-:Y:S02]  /*2a40*/  @!P4 IMAD.MOV.U32 R8, RZ, RZ, R28 ;  /* 0x000000ffff08c224 */ /* 0x001fe400078e001c */
[----:B------:R-:W-:Y:S01]  /*2a50*/  @!P4 IMAD.MOV.U32 R9, RZ, RZ, R30 ;  /* 0x000000ffff09c224 */ /* 0x000fe200078e001e */
[----:B--2---:R-:W-:Y:S01]  /*2a60*/  IADD3 R31, P5, PT, R29, R0, RZ ;  /* 0x000000001d1f7210 */ /* 0x004fe20007fbe0ff */
[----:B------:R-:W-:Y:S01]  /*2a70*/  IMAD R29, R4, 0xd2, RZ ;  /* 0x000000d2041d7824 */ /* 0x000fe200078e02ff */
[----:B------:R-:W-:Y:S02]  /*2a80*/  STL [R1+0x200], R28 ;  /* 0x0002001c01007387 */ /* 0x000fe40000100800 */
[----:B------:R-:W-:-:S02]  /*2a90*/  LEA.HI.X.SX32 R32, R26, R2, 0x1, P5 ;  /* 0x000000021a207211 */ /* 0x000fc400028f0eff */
        /* <DEDUP_REMOVED lines=8> */
[----:B------:R-:W-:Y:S01]  /*2b20*/  IMAD R29, R4, 0xd0, RZ ;  /* 0x000000d0041d7824 */ /* 0x000fe200078e02ff */
[----:B---3--:R-:W-:Y:S01]  /*2b30*/  LEA.HI.X.SX32 R31, R27, R2, 0x1, P5 ;  /* 0x000000021b1f7211 */ /* 0x008fe200028f0eff */
[----:B------:R-:W-:Y:S01]  /*2b40*/  VIADD R28, R108, 0xffffff9a ;  /* 0xffffff9a6c1c7836 */ /* 0x000fe20000000000 */
        /* <DEDUP_REMOVED lines=75> */
[----:B------:R0:W-:Y:S02]  /*3000*/  STL [R1+0x1c0], R32 ;  /* 0x0001c02001007387 */ /* 0x0001e40000100800 */
[----:B------:R-:W-:-:S02]  /*3010*/  LEA.HI.X.SX32 R37, R30, R2, 0x1, P5 ;  /* 0x000000021e257211 */ /* 0x000fc400028f0eff */
[----:B------:R2:W5:Y:S01]  /*3020*/  @!P0 LDG.E.U16 R168, desc[UR30][R8.64] ;  /* 0x0000001e08a88981 */ /* 0x000562000c1e1500 */
[----:B------:R-:W-:Y:S01]  /*3030*/  ISETP.GE.U32.AND P0, PT, R31, 0x7fffff22, PT ;  /* 0x7fffff221f00780c */ /* 0x000fe20003f06070 */
[----:B------:R-:W-:Y:S02]  /*3040*/  IMAD R31, R4, 0x61, RZ ;  /* 0x00000061041f7824 */ /* 0x000fe400078e02ff */
[----:B------:R3:W-:Y:S01]  /*3050*/  STL [R1+0x1bc], R34 ;  /* 0x0001bc2201007387 */ /* 0x0007e20000100800 */
[----:B0-----:R-:W-:-:S03]  /*3060*/  VIADD R32, R108, 0xffffffa2 ;  /* 0xffffffa26c207836 */ /* 0x001fc60000000000 */
[----:B------:R0:W-:Y:S01]  /*3070*/  STL [R1+0x1b8], R35 ;  /* 0x0001b82301007387 */ /* 0x0001e20000100800 */
[----:B--2---:R-:W-:Y:S01]  /*3080*/  @!P2 IMAD.MOV.U32 R8, RZ, RZ, R35 ;  /* 0x000000ffff08a224 */ /* 0x004fe200078e0023 */
[----:B---3--:R-:W-:Y:S01]  /*3090*/  IADD3 R34, P5, PT, R33, R0, RZ ;  /* 0x0000000021227210 */ /* 0x008fe20007fbe0ff */
[----:B------:R-:W-:-:S03]  /*30a0*/  @!P2 IMAD.MOV.U32 R9, RZ, RZ, R37 ;  /* 0x000000ffff09a224 */ /* 0x000fc600078e0025 */
[----:B0-----:R-:W-:Y:S01]  /*30b0*/  LEA.HI.X.SX32 R35, R31, R2, 0x1, P5 ;  /* 0x000000021f237211 */ /* 0x001fe200028f0eff */
[----:B------:R-:W-:Y:S01]  /*30c0*/  IMAD R33, R4, 0xc0, RZ ;  /* 0x000000c004217824 */ /* 0x000fe200078e02ff */
[----:B------:R0:W5:Y:S01]  /*30d0*/  @!P2 LDG.E.U16 R169, desc[UR30][R8.64] ;  /* 0x0000001e08a9a981 */ /* 0x000162000c1e1500 */
[----:B------:R-:W-:Y:S01]  /*30e0*/  ISETP.GE.U32.AND P2, PT, R32, 0x7fffff23, PT ;  /* 0x7fffff232000780c */ /* 0x000fe20003f46070 */
[----:B------:R-:W-:Y:S02]  /*30f0*/  VIADD R31, R108, 0xffffffa3 ;  /* 0xffffffa36c1f7836 */ /* 0x000fe40000000000 */
[----:B------:R2:W-:Y:S01]  /*3100*/  STL [R1+0x1b4], R37 ;  /* 0x0001b42501007387 */ /* 0x0005e20000100800 */
[----:B------:R-:W-:-:S03]  /*3110*/  IMAD R32, R4, 0x60, RZ ;  /* 0x0000006004207824 */ /* 0x000fc600078e02ff */
[----:B------:R-:W-:Y:S01]  /*3120*/  STL [R1+0x1b0], R34 ;  /* 0x0001b02201007387 */ /* 0x000fe20000100800 */
[----:B0-----:R-:W-:Y:S02]  /*3130*/  @!P4 IMAD.MOV.U32 R8, RZ, RZ, R34 ;  /* 0x000000ffff08c224 */ /* 0x001fe400078e0022 */
[----:B------:R-:W-:Y:S01]  /*3140*/  @!P4 IMAD.MOV.U32 R9, RZ, RZ, R35 ;  /* 0x000000ffff09c224 */ /* 0x000fe200078e0023 */
[----:B------:R0:W-:Y:S01]  /*3150*/  STL [R1+0x1ac], R35 ;  /* 0x0001ac2301007387 */ /* 0x0001e20000100800 */
[----:B--2---:R-:W-:-:S03]  /*3160*/  IADD3 R37, P5, PT, R33, R0, RZ ;  /* 0x0000000021257210 */ /* 0x004fc60007fbe0ff */
[----:B------:R2:W5:Y:S01]  /*3170*/  @!P4 LDG.E.U16 R165, desc[UR30][R8.64] ;  /* 0x0000001e08a5c981 */ /* 0x000562000c1e1500 */
[----:B------:R-:W-:Y:S01]  /*3180*/  ISETP.GE.U32.AND P4, PT, R31, 0x7fffff24, PT ;  /* 0x7fffff241f00780c */ /* 0x000fe20003f86070 */
[----:B------:R-:W-:Y:S01]  /*3190*/  IMAD R31, R4, 0x5f, RZ ;  /* 0x0000005f041f7824 */ /* 0x000fe200078e02ff */
[----:B------:R-:W-:Y:S01]  /*31a0*/  LEA.HI.X.SX32 R39, R32, R2, 0x1, P5 ;  /* 0x0000000220277211 */ /* 0x000fe200028f0eff */
[----:B0-----:R-:W-:Y:S01]  /*31b0*/  IMAD R35, R4, 0xbe, RZ ;  /* 0x000000be04237824 */ /* 0x001fe200078e02ff */
[----:B------:R0:W-:Y:S04]  /*31c0*/  STL [R1+0x1a8], R37 ;  /* 0x0001a82501007387 */ /* 0x0001e80000100800 */
[----:B------:R-:W-:Y:S01]  /*31d0*/  IADD3 R34, P5, PT, R35, R0, RZ ;  /* 0x0000000023227210 */ /* 0x000fe20007fbe0ff */
[----:B--2---:R-:W-:-:S02]  /*31e0*/  @!P6 IMAD.MOV.U32 R8, RZ, RZ, R37 ;  /* 0x000000ffff08e224 */ /* 0x004fc400078e0025 */
[----:B------:R-:W-:Y:S02]  /*31f0*/  @!P6 IMAD.MOV.U32 R9, RZ, RZ, R39 ;  /* 0x000000ffff09e224 */ /* 0x000fe400078e0027 */
[----:B------:R-:W-:Y:S01]  /*3200*/  IMAD R35, R4, 0xbc, RZ ;  /* 0x000000bc04237824 */ /* 0x000fe200078e02ff */
[----:B0-----:R-:W-:Y:S01]  /*3210*/  LEA.HI.X.SX32 R37, R31, R2, 0x1, P5 ;  /* 0x000000021f257211 */ /* 0x001fe200028f0eff */
[----:B------:R-:W-:Y:S01]  /*3220*/  VIADD R33, R108, 0xffffffa4 ;  /* 0xffffffa46c217836 */ /* 0x000fe20000000000 */
[----:B------:R0:W-:Y:S01]  /*3230*/  STL [R1+0x1a4], R39 ;  /* 0x0001a42701007387 */ /* 0x0001e20000100800 */
[----:B------:R-:W-:-:S03]  /*3240*/  IMAD R31, R4, 0x5e, RZ ;  /* 0x0000005e041f7824 */ /* 0x000fc600078e02ff */
[----:B------:R2:W5:Y:S01]  /*3250*/  @!P6 LDG.E.U16 R166, desc[UR30][R8.64] ;  /* 0x0000001e08a6e981 */ /* 0x000562000c1e1500 */
[----:B------:R-:W-:Y:S01]  /*3260*/  ISETP.GE.U32.AND P6, PT, R33, 0x7fffff25, PT ;  /* 0x7fffff252100780c */ /* 0x000fe20003fc6070 */
[----:B------:R-:W-:Y:S01]  /*3270*/  VIADD R33, R108, 0xffffffa5 ;  /* 0xffffffa56c217836 */ /* 0x000fe20000000000 */
[----:B0-----:R-:W-:Y:S01]  /*3280*/  IADD3 R39, P5, PT, R35, R0, RZ ;  /* 0x0000000023277210 */ /* 0x001fe20007fbe0ff */
[C---:B------:R-:W-:Y:S02]  /*3290*/  IMAD R35, R4.reuse, 0xba, RZ ;  /* 0x000000ba04237824 */ /* 0x040fe400078e02ff */
[----:B--2---:R-:W-:Y:S02]  /*32a0*/  @!P3 IMAD.MOV.U32 R8, RZ, RZ, R34 ;  /* 0x000000ffff08b224 */ /* 0x004fe400078e0022 */
[----:B------:R-:W-:Y:S01]  /*32b0*/  @!P3 IMAD.MOV.U32 R9, RZ, RZ, R37 ;  /* 0x000000ffff09b224 */ /* 0x000fe200078e0025 */
[----:B------:R-:W-:Y:S01]  /*32c0*/  LEA.HI.X.SX32 R42, R31, R2, 0x1, P5 ;  /* 0x000000021f2a7211 */ /* 0x000fe200028f0eff */
[----:B------:R-:W-:Y:S04]  /*32d0*/  STL [R1+0x1a0], R34 ;  /* 0x0001a02201007387 */ /* 0x000fe80000100800 */
[----:B------:R0:W5:Y:S01]  /*32e0*/  @!P3 LDG.E.U16 R162, desc[UR30][R8.64] ;  /* 0x0000001e08a2b981 */ /* 0x000162000c1e1500 */
[----:B------:R-:W-:Y:S01]  /*32f0*/  ISETP.GE.U32.AND P3, PT, R33, 0x7fffff26, PT ;  /* 0x7fffff262100780c */ /* 0x000fe20003f66070 */
[----:B------:R-:W-:-:S02]  /*3300*/  IMAD R33, R4, 0x5d, RZ ;  /* 0x0000005d04217824 */ /* 0x000fc400078e02ff */
[----:B------:R2:W-:Y:S04]  /*3310*/  STL [R1+0x19c], R37 ;  /* 0x00019c2501007387 */ /* 0x0005e80000100800 */
[----:B------:R-:W-:Y:S01]  /*3320*/  STL [R1+0x198], R39 ;  /* 0x0001982701007387 */ /* 0x000fe20000100800 */
[----:B0-----:R-:W-:Y:S02]  /*3330*/  @!P0 IMAD.MOV.U32 R8, RZ, RZ, R39 ;  /* 0x000000ffff088224 */ /* 0x001fe400078e0027 */
[----:B------:R-:W-:Y:S01]  /*3340*/  @!P0 IMAD.MOV.U32 R9, RZ, RZ, R42 ;  /* 0x000000ffff098224 */ /* 0x000fe200078e002a */
[----:B--2---:R-:W-:Y:S01]  /*3350*/  IADD3 R37, P5, PT, R35, R0, RZ ;  /* 0x0000000023257210 */ /* 0x004fe20007fbe0ff */
[C---:B------:R-:W-:Y:S01]  /*3360*/  IMAD R35, R4.reuse, 0xb8, RZ ;  /* 0x000000b804237824 */ /* 0x040fe200078e02ff */
[----:B------:R0:W-:Y:S04]  /*3370*/  STL [R1+0x194], R42 ;  /* 0x0001942a01007387 */ /* 0x0001e80000100800 */
[----:B------:R2:W5:Y:S04]  /*3380*/  @!P0 LDG.E.U16 R163, desc[UR30][R8.64] ;  /* 0x0000001e08a38981 */ /* 0x000568000c1e1500 */
[----:B------:R3:W-:Y:S01]  /*3390*/  STL [R1+0x190], R37 ;  /* 0x0001902501007387 */ /* 0x0007e20000100800 */
[----:B0-----:R-:W-:Y:S01]  /*33a0*/  LEA.HI.X.SX32 R42, R33, R2, 0x1, P5 ;  /* 0x00000002212a7211 */ /* 0x001fe200028f0eff */
[----:B------:R-:W-:Y:S01]  /*33b0*/  IMAD R33, R4, 0x5c, RZ ;  /* 0x0000005c04217824 */ /* 0x000fe200078e02ff */
[----:B------:R-:W-:Y:S01]  /*33c0*/  IADD3 R39, P5, PT, R35, R0, RZ ;  /* 0x0000000023277210 */ /* 0x000fe20007fbe0ff */
[----:B--2---:R-:W-:-:S02]  /*33d0*/  @!P2 IMAD.MOV.U32 R8, RZ, RZ, R37 ;  /* 0x000000ffff08a224 */ /* 0x004fc400078e0025 */
[----:B------:R-:W-:Y:S02]  /*33e0*/  @!P2 IMAD.MOV.U32 R9, RZ, RZ, R42 ;  /* 0x000000ffff09a224 */ /* 0x000fe400078e002a */
[C---:B---3--:R-:W-:Y:S01]  /*33f0*/  IMAD R37, R4.reuse, 0xb6, RZ ;  /* 0x000000b604257824 */ /* 0x048fe200078e02ff */
[----:B------:R-:W-:Y:S01]  /*3400*/  LEA.HI.X.SX32 R43, R33, R2, 0x1, P5 ;  /* 0x00000002212b7211 */ /* 0x000fe200028f0eff */
[----:B------:R0:W-:Y:S01]  /*3410*/  STL [R1+0x18c], R42 ;  /* 0x00018c2a01007387 */ /* 0x0001e20000100800 */
[----:B------:R-:W-:Y:S02]  /*3420*/  IMAD R35, R4, 0x5b, RZ ;  /* 0x0000005b04237824 */ /* 0x000fe400078e02ff */
[----:B------:R-:W-:Y:S01]  /*3430*/  VIADD R34, R108, 0xffffffa6 ;  /* 0xffffffa66c227836 */ /* 0x000fe20000000000 */
[----:B------:R2:W5:Y:S01]  /*3440*/  @!P2 LDG.E.U16 R157, desc[UR30][R8.64] ;  /* 0x0000001e089da981 */ /* 0x000562000c1e1500 */
[----:B0-----:R-:W-:Y:S01]  /*3450*/  IADD3 R42, P5, PT, R37, R0, RZ ;  /* 0x00000000252a7210 */ /* 0x001fe20007fbe0ff */
[----:B------:R-:W-:-:S02]  /*3460*/  IMAD R37, R4, 0xb4, RZ ;  /* 0x000000b404257824 */ /* 0x000fc400078e02ff */
[----:B------:R0:W-:Y:S01]  /*3470*/  STL [R1+0x188], R39 ;  /* 0x0001882701007387 */ /* 0x0001e20000100800 */
[----:B--2---:R-:W-:Y:S01]  /*3480*/  @!P4 IMAD.MOV.U32 R8, RZ, RZ, R39 ;  /* 0x000000ffff08c224 */ /* 0x004fe200078e0027 */
[----:B------:R-:W-:Y:S01]  /*3490*/  LEA.HI.X.SX32 R35, R35, R2, 0x1, P5 ;  /* 0x0000000223237211 */ /* 0x000fe200028f0eff */
[----:B------:R-:W-:Y:S01]  /*34a0*/  @!P4 IMAD.MOV.U32 R9, RZ, RZ, R43 ;  /* 0x000000ffff09c224 */ /* 0x000fe200078e002b */
[----:B------:R-:W-:Y:S01]  /*34b0*/  ISETP.GE.U32.AND P0, PT, R34, 0x7fffff27, PT ;  /* 0x7fffff272200780c */ /* 0x000fe20003f06070 */
[----:B------:R2:W-:Y:S01]  /*34c0*/  STL [R1+0x184], R43 ;  /* 0x0001842b01007387 */ /* 0x0005e20000100800 */
[----:B------:R-:W-:Y:S01]  /*34d0*/  VIADD R34, R108, 0xffffffa7 ;  /* 0xffffffa76c227836 */ /* 0x000fe20000000000 */
[----:B0-----:R-:W-:Y:S01]  /*34e0*/  IADD3 R39, P5, PT, R37, R0, RZ ;  /* 0x0000000025277210 */ /* 0x001fe20007fbe0ff */
[----:B------:R-:W-:Y:S01]  /*34f0*/  IMAD R37, R4, 0xb2, RZ ;  /* 0x000000b204257824 */ /* 0x000fe200078e02ff */
[----:B------:R0:W5:Y:S04]  /*3500*/  @!P4 LDG.E.U16 R160, desc[UR30][R8.64] ;  /* 0x0000001e08a0c981 */ /* 0x000168000c1e1500 */
[----:B------:R3:W-:Y:S01]  /*3510*/  STL [R1+0x180], R42 ;  /* 0x0001802a01007387 */ /* 0x0007e20000100800 */
[----:B--2---:R-:W-:-:S03]  /*3520*/  LEA.HI.X.SX32 R43, R225, R2, 0x1, P5 ;  /* 0x00000002e12b7211 */ /* 0x004fc600028f0eff */
[----:B------:R2:W-:Y:S01]  /*3530*/  STL [R1+0x17c], R35 ;  /* 0x00017c2301007387 */ /* 0x0005e20000100800 */
[----:B0-----:R-:W-:Y:S02]  /*3540*/  @!P6 IMAD.MOV.U32 R8, RZ, RZ, R42 ;  /* 0x000000ffff08e224 */ /* 0x001fe400078e002a */
[----:B------:R-:W-:Y:S01]  /*3550*/  @!P6 IMAD.MOV.U32 R9, RZ, RZ, R35 ;  /* 0x000000ffff09e224 */ /* 0x000fe200078e0023 */
[----:B---3--:R-:W-:Y:S01]  /*3560*/  IADD3 R42, P5, PT, R37, R0, RZ ;  /* 0x00000000252a7210 */ /* 0x008fe20007fbe0ff */
[----:B------:R-:W-:Y:S01]  /*3570*/  IMAD R37, R4, 0xb0, RZ ;  /* 0x000000b004257824 */ /* 0x000fe200078e02ff */
[----:B------:R-:W-:Y:S02]  /*3580*/  ISETP.GE.U32.AND P2, PT, R34, 0x7fffff28, PT ;  /* 0x7fffff282200780c */ /* 0x000fe40003f46070 */
[----:B------:R0:W5:Y:S01]  /*3590*/  @!P6 LDG.E.U16 R155, desc[UR30][R8.64] ;  /* 0x0000001e089be981 */ /* 0x000162000c1e1500 */
[----:B--2---:R-:W-:Y:S02]  /*35a0*/  IMAD R35, R4, 0x59, RZ ;  /* 0x0000005904237824 */ /* 0x004fe400078e02ff */
[----:B------:R-:W-:Y:S01]  /*35b0*/  VIADD R34, R108, 0xffffffa8 ;  /* 0xffffffa86c227836 */ /* 0x000fe20000000000 */
[----:B------:R2:W-:Y:S02]  /*35c0*/  STL [R1+0x178], R39 ;  /* 0x0001782701007387 */ /* 0x0005e40000100800 */
[----:B------:R-:W-:Y:S01]  /*35d0*/  LEA.HI.X.SX32 R35, R35, R2, 0x1, P5 ;  /* 0x0000000223237211 */ /* 0x000fe200028f0eff */
[----:B0-----:R-:W-:-:S02]  /*35e0*/  @!P3 IMAD.MOV.U32 R8, RZ, RZ, R39 ;  /* 0x000000ffff08b224 */ /* 0x001fc400078e0027 */
[----:B------:R-:W-:Y:S01]  /*35f0*/  @!P3 IMAD.MOV.U32 R9, RZ, RZ, R43 ;  /* 0x000000ffff09b224 */ /* 0x000fe200078e002b */
[----:B--2---:R-:W-:Y:S01]  /*3600*/  IADD3 R39, P5, PT, R37, R0, RZ ;  /* 0x0000000025277210 */ /* 0x004fe20007fbe0ff */
[----:B------:R-:W-:Y:S01]  /*3610*/  IMAD R37, R4, 0xae, RZ ;  /* 0x000000ae04257824 */ /* 0x000fe200078e02ff */
[----:B------:R-:W-:Y:S01]  /*3620*/  ISETP.GE.U32.AND P4, PT, R34, 0x7fffff29, PT ;  /* 0x7fffff292200780c */ /* 0x000fe20003f86070 */
[----:B------:R0:W-:Y:S01]  /*3630*/  STL [R1+0x174], R43 ;  /* 0x0001742b01007387 */ /* 0x0001e20000100800 */
[----:B------:R-:W-:-:S03]  /*3640*/  VIADD R34, R108, 0xffffffa9 ;  /* 0xffffffa96c227836 */ /* 0x000fc60000000000 */
[----:B------:R2:W5:Y:S04]  /*3650*/  @!P3 LDG.E.U16 R156, desc[UR30][R8.64] ;  /* 0x0000001e089cb981 */ /* 0x000568000c1e1500 */
[----:B------:R3:W-:Y:S01]  /*3660*/  STL [R1+0x170], R42 ;  /* 0x0001702a01007387 */ /* 0x0007e20000100800 */
[----:B0-----:R-:W-:-:S03]  /*3670*/  LEA.HI.X.SX32 R43, R223, R2, 0x1, P5 ;  /* 0x00000002df2b7211 */ /* 0x001fc600028f0eff */
[----:B------:R0:W-:Y:S01]  /*3680*/  STL [R1+0x16c], R35 ;  /* 0x00016c2301007387 */ /* 0x0001e20000100800 */
[----:B--2---:R-:W-:Y:S02]  /*3690*/  @!P0 IMAD.MOV.U32 R8, RZ, RZ, R42 ;  /* 0x000000ffff088224 */ /* 0x004fe400078e002a */
[----:B------:R-:W-:Y:S01]  /*36a0*/  @!P0 IMAD.MOV.U32 R9, RZ, RZ, R35 ;  /* 0x000000ffff098224 */ /* 0x000fe200078e0023 */
[----:B---3--:R-:W-:Y:S01]  /*36b0*/  IADD3 R42, P5, PT, R37, R0, RZ ;  /* 0x00000000252a7210 */ /* 0x008fe20007fbe0ff */
[----:B------:R-:W-:Y:S01]  /*36c0*/  IMAD R37, R4, 0xac, RZ ;  /* 0x000000ac04257824 */ /* 0x000fe200078e02ff */
[----:B------:R-:W-:Y:S02]  /*36d0*/  ISETP.GE.U32.AND P6, PT, R34, 0x7fffff2a, PT ;  /* 0x7fffff2a2200780c */ /* 0x000fe40003fc6070 */
[----:B------:R2:W5:Y:S01]  /*36e0*/  @!P0 LDG.E.U16 R152, desc[UR30][R8.64] ;  /* 0x0000001e08988981 */ /* 0x000562000c1e1500 */
[----:B0-----:R-:W-:Y:S02]  /*36f0*/  IMAD R35, R4, 0x57, RZ ;  /* 0x0000005704237824 */ /* 0x001fe400078e02ff */
[----:B------:R-:W-:Y:S01]  /*3700*/  VIADD R34, R108, 0xffffffaa ;  /* 0xffffffaa6c227836 */ /* 0x000fe20000000000 */
[----:B------:R0:W-:Y:S02]  /*3710*/  STL [R1+0x168], R39 ;  /* 0x0001682701007387 */ /* 0x0001e40000100800 */
[----:B------:R-:W-:Y:S01]  /*3720*/  LEA.HI.X.SX32 R35, R35, R2, 0x1, P5 ;  /* 0x0000000223237211 */ /* 0x000fe200028f0eff */
[----:B--2---:R-:W-:-:S02]  /*3730*/  @!P2 IMAD.MOV.U32 R8, RZ, RZ, R39 ;  /* 0x000000ffff08a224 */ /* 0x004fc400078e0027 */
[----:B------:R-:W-:Y:S01]  /*3740*/  @!P2 IMAD.MOV.U32 R9, RZ, RZ, R43 ;  /* 0x000000ffff09a224 */ /* 0x000fe200078e002b */
[----:B0-----:R-:W-:Y:S01]  /*3750*/  IADD3 R39, P5, PT, R37, R0, RZ ;  /* 0x0000000025277210 */ /* 0x001fe20007fbe0ff */
        /* <DEDUP_REMOVED lines=161> */
[----:B0-----:R-:W-:-:S03]  /*4170*/  IMAD R35, R4, 0x47, RZ ;  /* 0x0000004704237824 */ /* 0x001fc600078e02ff */
[----:B------:R0:W-:Y:S02]  /*4180*/  STL [R1+0xe8], R39 ;  /* 0x0000e82701007387 */ /* 0x0001e40000100800 */
[----:B------:R-:W-:Y:S01]  /*4190*/  LEA.HI.X.SX32 R35, R35, R2, 0x1, P5 ;  /* 0x0000000223237211 */ /* 0x000fe200028f0eff */
[----:B--2---:R-:W-:Y:S02]  /*41a0*/  @!P4 IMAD.MOV.U32 R8, RZ, RZ, R39 ;  /* 0x000000ffff08c224 */ /* 0x004fe400078e0027 */
[----:B------:R-:W-:Y:S01]  /*41b0*/  @!P4 IMAD.MOV.U32 R9, RZ, RZ, R43 ;  /* 0x000000ffff09c224 */ /* 0x000fe200078e002b */
[----:B------:R-:W-:Y:S01]  /*41c0*/  STL [R1+0xe4], R43 ;  /* 0x0000e42b01007387 */ /* 0x000fe20000100800 */
[----:B0-----:R-:W-:Y:S01]  /*41d0*/  IADD3 R39, P5, PT, R37, R0, RZ ;  /* 0x0000000025277210 */ /* 0x001fe20007fbe0ff */
[----:B------:R-:W-:Y:S02]  /*41e0*/  VIADD R34, R108, 0xffffffba ;  /* 0xffffffba6c227836 */ /* 0x000fe40000000000 */
[----:B------:R0:W5:Y:S04]  /*41f0*/  @!P4 LDG.E.U16 R136, desc[UR30][R8.64] ;  /* 0x0000001e0888c981 */ /* 0x000168000c1e1500 */
[----:B------:R-:W-:Y:S01]  /*4200*/  STL [R1+0xe0], R42 ;  /* 0x0000e02a01007387 */ /* 0x000fe20000100800 */
[----:B------:R-:W-:-:S03]  /*4210*/  IMAD R37, R4, 0x8a, RZ ;  /* 0x0000008a04257824 */ /* 0x000fc600078e02ff */
[----:B------:R2:W-:Y:S01]  /*4220*/  STL [R1+0xdc], R35 ;  /* 0x0000dc2301007387 */ /* 0x0005e20000100800 */
[----:B0-----:R-:W-:Y:S02]  /*4230*/  @!P6 IMAD.MOV.U32 R8, RZ, RZ, R42 ;  /* 0x000000ffff08e224 */ /* 0x001fe400078e002a */
[----:B------:R-:W-:Y:S01]  /*4240*/  @!P6 IMAD.MOV.U32 R9, RZ, RZ, R35 ;  /* 0x000000ffff09e224 */ /* 0x000fe200078e0023 */
[----:B------:R-:W-:Y:S01]  /*4250*/  ISETP.GE.U32.AND P0, PT, R34, 0x7fffff3b, PT ;  /* 0x7fffff3b2200780c */ /* 0x000fe20003f06070 */
[----:B------:R-:W-:Y:S01]  /*4260*/  VIADD R34, R108, 0xffffffbb ;  /* 0xffffffbb6c227836 */ /* 0x000fe20000000000 */
[----:B------:R-:W-:Y:S01]  /*4270*/  STL [R1+0xd8], R39 ;  /* 0x0000d82701007387 */ /* 0x000fe20000100800 */
[----:B--2---:R-:W-:-:S03]  /*4280*/  LEA.HI.X.SX32 R35, R205, R2, 0x1, P5 ;  /* 0x00000002cd237211 */ /* 0x004fc600028f0eff */
[----:B------:R0:W5:Y:S01]  /*4290*/  @!P6 LDG.E.U16 R135, desc[UR30][R8.64] ;  /* 0x0000001e0887e981 */ /* 0x000162000c1e1500 */
[----:B------:R-:W-:-:S03]  /*42a0*/  IADD3 R42, P6, PT, R37, R0, RZ ;  /* 0x00000000252a7210 */ /* 0x000fc60007fde0ff */
[----:B------:R2:W-:Y:S01]  /*42b0*/  STL [R1+0xd4], R35 ;  /* 0x0000d42301007387 */ /* 0x0005e20000100800 */
[----:B------:R-:W-:Y:S01]  /*42c0*/  ISETP.GE.U32.AND P2, PT, R34, 0x7fffff3c, PT ;  /* 0x7fffff3c2200780c */ /* 0x000fe20003f46070 */
[----:B0-----:R-:W-:Y:S02]  /*42d0*/  @!P3 IMAD.MOV.U32 R9, RZ, RZ, R35 ;  /* 0x000000ffff09b224 */ /* 0x001fe400078e0023 */
[----:B------:R-:W-:Y:S02]  /*42e0*/  @!P3 IMAD.MOV.U32 R8, RZ, RZ, R39 ;  /* 0x000000ffff08b224 */ /* 0x000fe400078e0027 */
[C---:B--2---:R-:W-:Y:S02]  /*42f0*/  IMAD R35, R4.reuse, 0x45, RZ ;  /* 0x0000004504237824 */ /* 0x044fe400078e02ff */
[----:B------:R-:W-:Y:S01]  /*4300*/  IMAD R39, R4, 0x88, RZ ;  /* 0x0000008804277824 */ /* 0x000fe200078e02ff */
[----:B------:R0:W5:Y:S01]  /*4310*/  @!P3 LDG.E.U16 R134, desc[UR30][R8.64] ;  /* 0x0000001e0886b981 */ /* 0x000162000c1e1500 */
[----:B------:R-:W-:Y:S01]  /*4320*/  VIADD R34, R108, 0xffffffbc ;  /* 0xffffffbc6c227836 */ /* 0x000fe20000000000 */
[----:B------:R-:W-:Y:S01]  /*4330*/  LEA.HI.X.SX32 R68, R35, R2, 0x1, P6 ;  /* 0x0000000223447211 */ /* 0x000fe200030f0eff */
[----:B------:R-:W-:Y:S01]  /*4340*/  IMAD R37, R4, 0x86, RZ ;  /* 0x0000008604257824 */ /* 0x000fe200078e02ff */
[----:B------:R-:W-:Y:S01]  /*4350*/  IADD3 R43, P6, PT, R39, R0, RZ ;  /* 0x00000000272b7210 */ /* 0x000fe20007fde0ff */
[----:B------:R-:W-:Y:S01]  /*4360*/  STL [R1+0xd0], R42 ;  /* 0x0000d02a01007387 */ /* 0x000fe20000100800 */
[----:B------:R-:W-:Y:S01]  /*4370*/  ISETP.GE.U32.AND P4, PT, R34, 0x7fffff3d, PT ;  /* 0x7fffff3d2200780c */ /* 0x000fe20003f86070 */
[----:B------:R-:W-:-:S02]  /*4380*/  IMAD R35, R4, 0x43, RZ ;  /* 0x0000004304237824 */ /* 0x000fc400078e02ff */
[----:B------:R2:W-:Y:S01]  /*4390*/  STL [R1+0xcc], R68 ;  /* 0x0000cc4401007387 */ /* 0x0005e20000100800 */
[----:B0-----:R-:W-:Y:S02]  /*43a0*/  @!P0 IMAD.MOV.U32 R8, RZ, RZ, R42 ;  /* 0x000000ffff088224 */ /* 0x001fe400078e002a */
[----:B------:R-:W-:-:S05]  /*43b0*/  @!P0 IMAD.MOV.U32 R9, RZ, RZ, R68 ;  /* 0x000000ffff098224 */ /* 0x000fca00078e0044 */
[----:B------:R0:W5:Y:S01]  /*43c0*/  @!P0 LDG.E.U16 R133, desc[UR30][R8.64] ;  /* 0x0000001e08858981 */ /* 0x000162000c1e1500 */
[----:B--2---:R-:W-:Y:S02]  /*43d0*/  LEA.HI.X.SX32 R68, R203, R2, 0x1, P6 ;  /* 0x00000002cb447211 */ /* 0x004fe400030f0eff */
[----:B------:R-:W-:Y:S01]  /*43e0*/  IADD3 R37, P6, PT, R37, R0, RZ ;  /* 0x0000000025257210 */ /* 0x000fe20007fde0ff */
[----:B------:R-:W-:-:S03]  /*43f0*/  VIADD R34, R108, 0xffffffbd ;  /* 0xffffffbd6c227836 */ /* 0x000fc60000000000 */
[----:B------:R-:W-:Y:S01]  /*4400*/  LEA.HI.X.SX32 R42, R35, R2, 0x1, P6 ;  /* 0x00000002232a7211 */ /* 0x000fe200030f0eff */
[----:B0-----:R-:W-:Y:S02]  /*4410*/  @!P2 IMAD.MOV.U32 R8, RZ, RZ, R43 ;  /* 0x000000ffff08a224 */ /* 0x001fe400078e002b */
[----:B------:R-:W-:Y:S01]  /*4420*/  @!P2 IMAD.MOV.U32 R9, RZ, RZ, R68 ;  /* 0x000000ffff09a224 */ /* 0x000fe200078e0044 */
[----:B------:R-:W-:Y:S01]  /*4430*/  ISETP.GE.U32.AND P5, PT, R34, 0x7fffff3e, PT ;  /* 0x7fffff3e2200780c */ /* 0x000fe20003fa6070 */
[----:B------:R-:W-:-:S03]  /*4440*/  IMAD R35, R4, 0x84, RZ ;  /* 0x0000008404237824 */ /* 0x000fc600078e02ff */
[----:B------:R0:W5:Y:S01]  /*4450*/  @!P2 LDG.E.U16 R132, desc[UR30][R8.64] ;  /* 0x0000001e0884a981 */ /* 0x000162000c1e1500 */
[----:B------:R-:W-:-:S03]  /*4460*/  VIADD R34, R108, 0xffffffbe ;  /* 0xffffffbe6c227836 */ /* 0x000fc60000000000 */
[----:B------:R-:W-:Y:S01]  /*4470*/  STL [R1+0xc8], R43 ;  /* 0x0000c82b01007387 */ /* 0x000fe20000100800 */
[----:B0-----:R-:W-:Y:S02]  /*4480*/  @!P4 IMAD.MOV.U32 R8, RZ, RZ, R37 ;  /* 0x000000ffff08c224 */ /* 0x001fe400078e0025 */
[----:B------:R-:W-:Y:S01]  /*4490*/  @!P4 IMAD.MOV.U32 R9, RZ, RZ, R42 ;  /* 0x000000ffff09c224 */ /* 0x000fe200078e002a */
[----:B------:R0:W-:Y:S01]  /*44a0*/  STL [R1+0xc4], R68 ;  /* 0x0000c44401007387 */ /* 0x0001e20000100800 */
[----:B------:R-:W-:-:S03]  /*44b0*/  ISETP.GE.U32.AND P3, PT, R34, 0x7fffff3f, PT ;  /* 0x7fffff3f2200780c */ /* 0x000fc60003f66070 */
[----:B------:R2:W5:Y:S04]  /*44c0*/  @!P4 LDG.E.U16 R131, desc[UR30][R8.64] ;  /* 0x0000001e0883c981 */ /* 0x000568000c1e1500 */
[----:B------:R3:W-:Y:S01]  /*44d0*/  STL [R1+0xc0], R37 ;  /* 0x0000c02501007387 */ /* 0x0007e20000100800 */
[----:B0-----:R-:W-:Y:S01]  /*44e0*/  IADD3 R68, P4, PT, R35, R0, RZ ;  /* 0x0000000023447210 */ /* 0x001fe20007f9e0ff */
[C---:B------:R-:W-:Y:S02]  /*44f0*/  IMAD R35, R4.reuse, 0x41, RZ ;  /* 0x0000004104237824 */ /* 0x040fe400078e02ff */
[----:B------:R0:W-:Y:S01]  /*4500*/  STL [R1+0xbc], R42 ;  /* 0x0000bc2a01007387 */ /* 0x0001e20000100800 */
[----:B------:R-:W-:Y:S01]  /*4510*/  LEA.HI.X.SX32 R69, R201, R2, 0x1, P4 ;  /* 0x00000002c9457211 */ /* 0x000fe200020f0eff */
[----:B---3--:R-:W-:-:S02]  /*4520*/  IMAD R37, R4, 0x82, RZ ;  /* 0x0000008204257824 */ /* 0x008fc400078e02ff */
[----:B--2---:R-:W-:-:S03]  /*4530*/  @!P5 IMAD.MOV.U32 R8, RZ, RZ, R68 ;  /* 0x000000ffff08d224 */ /* 0x004fc600078e0044 */
[----:B0-----:R-:W-:Y:S01]  /*4540*/  IADD3 R42, P6, PT, R37, R0, RZ ;  /* 0x00000000252a7210 */ /* 0x001fe20007fde0ff */
[----:B------:R-:W-:-:S03]  /*4550*/  @!P5 IMAD.MOV.U32 R9, RZ, RZ, R69 ;  /* 0x000000ffff09d224 */ /* 0x000fc600078e0045 */
[----:B------:R-:W-:Y:S01]  /*4560*/  LEA.HI.X.SX32 R43, R35, R2, 0x1, P6 ;  /* 0x00000002232b7211 */ /* 0x000fe200030f0eff */
[----:B------:R-:W-:Y:S01]  /*4570*/  VIADD R34, R108, 0xffffffbf ;  /* 0xffffffbf6c227836 */ /* 0x000fe20000000000 */
[----:B------:R0:W5:Y:S01]  /*4580*/  @!P5 LDG.E.U16 R130, desc[UR30][R8.64] ;  /* 0x0000001e0882d981 */ /* 0x000162000c1e1500 */
[----:B------:R-:W-:-:S03]  /*4590*/  IMAD.SHL.U32 R37, R4, 0x40, RZ ;  /* 0x0000004004257824 */ /* 0x000fc600078e00ff */
[----:B------:R-:W-:Y:S01]  /*45a0*/  ISETP.GE.U32.AND P0, PT, R34, 0x7fffff40, PT ;  /* 0x7fffff402200780c */ /* 0x000fe20003f06070 */
[----:B------:R-:W-:Y:S02]  /*45b0*/  VIADD R34, R108, 0xffffffc0 ;  /* 0xffffffc06c227836 */ /* 0x000fe40000000000 */
[----:B0-----:R-:W-:Y:S02]  /*45c0*/  @!P3 IMAD.MOV.U32 R8, RZ, RZ, R42 ;  /* 0x000000ffff08b224 */ /* 0x001fe400078e002a */
[----:B------:R-:W-:Y:S01]  /*45d0*/  @!P3 IMAD.MOV.U32 R9, RZ, RZ, R43 ;  /* 0x000000ffff09b224 */ /* 0x000fe200078e002b */
[----:B------:R0:W-:Y:S01]  /*45e0*/  STL [R1+0xb8], R68 ;  /* 0x0000b84401007387 */ /* 0x0001e20000100800 */
[----:B------:R-:W-:-:S03]  /*45f0*/  ISETP.GE.U32.AND P2, PT, R34, 0x7fffff41, PT ;  /* 0x7fffff412200780c */ /* 0x000fc60003f46070 */
[----:B------:R2:W5:Y:S01]  /*4600*/  @!P3 LDG.E.U16 R129, desc[UR30][R8.64] ;  /* 0x0000001e0881b981 */ /* 0x000562000c1e1500 */
[----:B------:R-:W-:-:S03]  /*4610*/  IMAD R35, R4, 0x3f, RZ ;  /* 0x0000003f04237824 */ /* 0x000fc600078e02ff */
[----:B------:R3:W-:Y:S01]  /*4620*/  STL [R1+0xb0], R42 ;  /* 0x0000b02a01007387 */ /* 0x0007e20000100800 */
[----:B0-----:R-:W-:-:S03]  /*4630*/  LEA R68, P3, R4, R0, 0x7 ;  /* 0x0000000004447211 */ /* 0x001fc600078638ff */
[----:B------:R0:W-:Y:S02]  /*4640*/  STL [R1+0xb4], R69 ;  /* 0x0000b44501007387 */ /* 0x0001e40000100800 */
[----:B--2---:R-:W-:Y:S01]  /*4650*/  @!P0 IMAD.MOV.U32 R8, RZ, RZ, R68 ;  /* 0x000000ffff088224 */ /* 0x004fe200078e0044 */
[----:B---3--:R-:W-:Y:S02]  /*4660*/  IADD3 R42, P6, PT, R11, R0, RZ ;  /* 0x000000000b2a7210 */ /* 0x008fe40007fde0ff */
[----:B0-----:R-:W-:Y:S01]  /*4670*/  LEA.HI.X.SX32 R69, R37, R2, 0x1, P3 ;  /* 0x0000000225457211 */ /* 0x001fe200018f0eff */
[----:B------:R0:W-:Y:S01]  /*4680*/  STL [R1+0xac], R43 ;  /* 0x0000ac2b01007387 */ /* 0x0001e20000100800 */
[----:B------:R-:W-:-:S03]  /*4690*/  VIADD R34, R108, 0xffffffc1 ;  /* 0xffffffc16c227836 */ /* 0x000fc60000000000 */
[----:B------:R-:W-:Y:S01]  /*46a0*/  @!P0 IMAD.MOV.U32 R9, RZ, RZ, R69 ;  /* 0x000000ffff098224 */ /* 0x000fe200078e0045 */
[----:B0-----:R-:W-:-:S04]  /*46b0*/  LEA.HI.X.SX32 R43, R35, R2, 0x1, P6 ;  /* 0x00000002232b7211 */ /* 0x001fc800030f0eff */
[----:B------:R0:W5:Y:S01]  /*46c0*/  @!P0 LDG.E.U16 R128, desc[UR30][R8.64] ;  /* 0x0000001e08808981 */ /* 0x000162000c1e1500 */
[----:B------:R-:W-:Y:S01]  /*46d0*/  ISETP.GE.U32.AND P4, PT, R34, 0x7fffff42, PT ;  /* 0x7fffff422200780c */ /* 0x000fe20003f86070 */
[C---:B------:R-:W-:Y:S02]  /*46e0*/  VIADD R34, R108.reuse, 0xffffffc2 ;  /* 0xffffffc26c227836 */ /* 0x040fe40000000000 */
[----:B------:R2:W-:Y:S01]  /*46f0*/  STL [R1+0xa8], R68 ;  /* 0x0000a84401007387 */ /* 0x0005e20000100800 */
[----:B------:R-:W-:Y:S02]  /*4700*/  VIADD R11, R108, 0xffffffc4 ;  /* 0xffffffc46c0b7836 */ /* 0x000fe40000000000 */
[----:B0-----:R-:W-:Y:S02]  /*4710*/  @!P2 IMAD.MOV.U32 R8, RZ, RZ, R42 ;  /* 0x000000ffff08a224 */ /* 0x001fe400078e002a */
[----:B------:R-:W-:Y:S01]  /*4720*/  @!P2 IMAD.MOV.U32 R9, RZ, RZ, R43 ;  /* 0x000000ffff09a224 */ /* 0x000fe200078e002b */
[----:B------:R-:W-:Y:S01]  /*4730*/  ISETP.GE.U32.AND P5, PT, R34, 0x7fffff43, PT ;  /* 0x7fffff432200780c */ /* 0x000fe20003fa6070 */
[----:B------:R0:W-:Y:S04]  /*4740*/  STL [R1+0xa0], R42 ;  /* 0x0000a02a01007387 */ /* 0x0001e80000100800 */
[----:B------:R3:W5:Y:S01]  /*4750*/  @!P2 LDG.E.U16 R127, desc[UR30][R8.64] ;  /* 0x0000001e087fa981 */ /* 0x000762000c1e1500 */
[----:B--2---:R-:W-:-:S02]  /*4760*/  IADD3 R68, P2, PT, R10, R0, RZ ;  /* 0x000000000a447210 */ /* 0x004fc40007f5e0ff */
[----:B------:R-:W-:Y:S01]  /*4770*/  ISETP.GE.U32.AND P0, PT, R11, 0x7fffff45, PT ;  /* 0x7fffff450b00780c */ /* 0x000fe20003f06070 */
[----:B------:R2:W-:Y:S01]  /*4780*/  STL [R1+0xa4], R69 ;  /* 0x0000a44501007387 */ /* 0x0005e20000100800 */
[----:B------:R-:W-:Y:S01]  /*4790*/  IMAD R11, R4, 0x3d, RZ ;  /* 0x0000003d040b7824 */ /* 0x000fe200078e02ff */
[----:B0-----:R-:W-:Y:S02]  /*47a0*/  IADD3 R42, P6, PT, R3, R0, RZ ;  /* 0x00000000032a7210 */ /* 0x001fe40007fde0ff */
[----:B------:R0:W-:Y:S01]  /*47b0*/  STL [R1+0x9c], R43 ;  /* 0x00009c2b01007387 */ /* 0x0001e20000100800 */
[-C--:B--2---:R-:W-:Y:S01]  /*47c0*/  LEA.HI.X.SX32 R69, R197, R2.reuse, 0x1, P2 ;  /* 0x00000002c5457211 */ /* 0x084fe200010f0eff */
[----:B---3--:R-:W-:Y:S01]  /*47d0*/  @!P4 IMAD.MOV.U32 R8, RZ, RZ, R68 ;  /* 0x000000ffff08c224 */ /* 0x008fe200078e0044 */
[----:B0-----:R-:W-:-:S03]  /*47e0*/  LEA.HI.X.SX32 R43, R11, R2, 0x1, P6 ;  /* 0x000000020b2b7211 */ /* 0x001fc600030f0eff */
[----:B------:R-:W-:Y:S02]  /*47f0*/  @!P4 IMAD.MOV.U32 R9, RZ, RZ, R69 ;  /* 0x000000ffff09c224 */ /* 0x000fe400078e0045 */
[----:B------:R-:W-:-:S03]  /*4800*/  VIADD R34, R108, 0xffffffc3 ;  /* 0xffffffc36c227836 */ /* 0x000fc60000000000 */
[----:B------:R0:W5:Y:S02]  /*4810*/  @!P4 LDG.E.U16 R126, desc[UR30][R8.64] ;  /* 0x0000001e087ec981 */ /* 0x000164000c1e1500 */
[----:B------:R-:W-:Y:S01]  /*4820*/  ISETP.GE.U32.AND P3, PT, R34, 0x7fffff44, PT ;  /* 0x7fffff442200780c */ /* 0x000fe20003f66070 */
[----:B------:R-:W-:Y:S02]  /*4830*/  VIADD R10, R108, 0xffffffc5 ;  /* 0xffffffc56c0a7836 */ /* 0x000fe40000000000 */
[----:B0-----:R-:W-:Y:S02]  /*4840*/  @!P5 IMAD.MOV.U32 R8, RZ, RZ, R42 ;  /* 0x000000ffff08d224 */ /* 0x001fe400078e002a */
[----:B------:R-:W-:Y:S01]  /*4850*/  @!P5 IMAD.MOV.U32 R9, RZ, RZ, R43 ;  /* 0x000000ffff09d224 */ /* 0x000fe200078e002b */
[----:B------:R-:W-:Y:S04]  /*4860*/  STL [R1+0x98], R68 ;  /* 0x0000984401007387 */ /* 0x000fe80000100800 */
[----:B------:R0:W5:Y:S01]  /*4870*/  @!P5 LDG.E.U16 R125, desc[UR30][R8.64] ;  /* 0x0000001e087dd981 */ /* 0x000162000c1e1500 */
[----:B------:R-:W-:-:S02]  /*4880*/  IADD3 R12, P5, PT, R12, R0, RZ ;  /* 0x000000000c0c7210 */ /* 0x000fc40007fbe0ff */
[----:B------:R-:W-:Y:S01]  /*4890*/  ISETP.GE.U32.AND P2, PT, R10, 0x7fffff46, PT ;  /* 0x7fffff460a00780c */ /* 0x000fe20003f46070 */
[----:B------:R2:W-:Y:S01]  /*48a0*/  STL [R1+0x90], R42 ;  /* 0x0000902a01007387 */ /* 0x0005e20000100800 */
[----:B------:R-:W-:Y:S01]  /*48b0*/  IADD3 R10, P6, PT, R13, R0, RZ ;  /* 0x000000000d0a7210 */ /* 0x000fe20007fde0ff */
[----:B0-----:R-:W-:Y:S01]  /*48c0*/  IMAD R8, R4, 0x3b, RZ ;  /* 0x0000003b04087824 */ /* 0x001fe200078e02ff */
[----:B--2---:R-:W-:-:S04]  /*48d0*/  LEA.HI.X.SX32 R42, R195, R2, 0x1, P5 ;  /* 0x00000002c32a7211 */ /* 0x004fc800028f0eff */
[----:B------:R-:W-:Y:S01]  /*48e0*/  LEA.HI.X.SX32 R11, R8, R2, 0x1, P6 ;  /* 0x00000002080b7211 */ /* 0x000fe200030f0eff */
[----:B------:R-:W-:Y:S02]  /*48f0*/  @!P3 IMAD.MOV.U32 R8, RZ, RZ, R12 ;  /* 0x000000ffff08b224 */ /* 0x000fe400078e000c */
[----:B------:R-:W-:Y:S01]  /*4900*/  @!P3 IMAD.MOV.U32 R9, RZ, RZ, R42 ;  /* 0x000000ffff09b224 */ /* 0x000fe200078e002a */
[----:B------:R-:W-:Y:S04]  /*4910*/  STL [R1+0x94], R69 ;  /* 0x0000944501007387 */ /* 0x000fe80000100800 */
[----:B------:R0:W5:Y:S01]  /*4920*/  @!P3 LDG.E.U16 R124, desc[UR30][R8.64] ;  /* 0x0000001e087cb981 */ /* 0x000162000c1e1500 */
[----:B------:R-:W-:-:S03]  /*4930*/  VIADD R3, R108, 0xffffffc6 ;  /* 0xffffffc66c037836 */ /* 0x000fc60000000000 */
[----:B------:R-:W-:Y:S01]  /*4940*/  STL [R1+0x8c], R43 ;  /* 0x00008c2b01007387 */ /* 0x000fe20000100800 */
[----:B0-----:R-:W-:Y:S02]  /*4950*/  @!P0 IMAD.MOV.U32 R8, RZ, RZ, R10 ;  /* 0x000000ffff088224 */ /* 0x001fe400078e000a */
[----:B------:R-:W-:Y:S01]  /*4960*/  @!P0 IMAD.MOV.U32 R9, RZ, RZ, R11 ;  /* 0x000000ffff098224 */ /* 0x000fe200078e000b */
[----:B------:R0:W-:Y:S01]  /*4970*/  STL [R1+0x88], R12 ;  /* 0x0000880c01007387 */ /* 0x0001e20000100800 */
[----:B------:R-:W-:-:S03]  /*4980*/  ISETP.GE.U32.AND P4, PT, R3, 0x7fffff47, PT ;  /* 0x7fffff470300780c */ /* 0x000fc60003f86070 */
[----:B------:R2:W5:Y:S01]  /*4990*/  @!P0 LDG.E.U16 R123, desc[UR30][R8.64] ;  /* 0x0000001e087b8981 */ /* 0x000562000c1e1500 */
[----:B0-----:R-:W-:-:S03]  /*49a0*/  IADD3 R12, P0, PT, R14, R0, RZ ;  /* 0x000000000e0c7210 */ /* 0x001fc60007f1e0ff */
[----:B------:R0:W-:Y:S01]  /*49b0*/  STL [R1+0x80], R10 ;  /* 0x0000800a01007387 */ /* 0x0001e20000100800 */
[----:B--2---:R-:W-:Y:S01]  /*49c0*/  IMAD R8, R4, 0x39, RZ ;  /* 0x0000003904087824 */ /* 0x004fe200078e02ff */
[----:B------:R-:W-:Y:S02]  /*49d0*/  LEA.HI.X.SX32 R13, R193, R2, 0x1, P0 ;  /* 0x00000002c10d7211 */ /* 0x000fe400000f0eff */
[----:B------:R-:W-:Y:S01]  /*49e0*/  STL [R1+0x84], R42 ;  /* 0x0000842a01007387 */ /* 0x000fe20000100800 */
[----:B0-----:R-:W-:-:S03]  /*49f0*/  IADD3 R10, P6, PT, R15, R0, RZ ;  /* 0x000000000f0a7210 */ /* 0x001fc60007fde0ff */
[----:B------:R0:W-:Y:S01]  /*4a00*/  STL [R1+0x7c], R11 ;  /* 0x00007c0b01007387 */ /* 0x0001e20000100800 */
[----:B------:R-:W-:Y:S02]  /*4a10*/  @!P2 IMAD.MOV.U32 R9, RZ, RZ, R13 ;  /* 0x000000ffff09a224 */ /* 0x000fe400078e000d */
[----:B------:R-:W-:Y:S01]  /*4a20*/  VIADD R3, R108, 0xffffffc7 ;  /* 0xffffffc76c037836 */ /* 0x000fe20000000000 */
[----:B0-----:R-:W-:Y:S01]  /*4a30*/  LEA.HI.X.SX32 R11, R8, R2, 0x1, P6 ;  /* 0x00000002080b7211 */ /* 0x001fe200030f0eff */
[----:B------:R-:W-:-:S03]  /*4a40*/  @!P2 IMAD.MOV.U32 R8, RZ, RZ, R12 ;  /* 0x000000ffff08a224 */ /* 0x000fc600078e000c */
[----:B------:R-:W-:Y:S02]  /*4a50*/  ISETP.GE.U32.AND P5, PT, R3, 0x7fffff48, PT ;  /* 0x7fffff480300780c */ /* 0x000fe40003fa6070 */
[----:B------:R0:W5:Y:S01]  /*4a60*/  @!P2 LDG.E.U16 R122, desc[UR30][R8.64] ;  /* 0x0000001e087aa981 */ /* 0x000162000c1e1500 */
[----:B------:R-:W-:-:S03]  /*4a70*/  VIADD R3, R108, 0xffffffc8 ;  /* 0xffffffc86c037836 */ /* 0x000fc60000000000 */
[----:B------:R2:W-:Y:S01]  /*4a80*/  STL [R1+0x78], R12 ;  /* 0x0000780c01007387 */ /* 0x0005e20000100800 */
[----:B0-----:R-:W-:Y:S02]  /*4a90*/  @!P4 IMAD.MOV.U32 R8, RZ, RZ, R10 ;  /* 0x000000ffff08c224 */ /* 0x001fe400078e000a */
[----:B------:R-:W-:Y:S01]  /*4aa0*/  @!P4 IMAD.MOV.U32 R9, RZ, RZ, R11 ;  /* 0x000000ffff09c224 */ /* 0x000fe200078e000b */
[----:B------:R-:W-:Y:S01]  /*4ab0*/  ISETP.GE.U32.AND P3, PT, R3, 0x7fffff49, PT ;  /* 0x7fffff490300780c */ /* 0x000fe20003f66070 */
[----:B------:R0:W-:Y:S04]  /*4ac0*/  STL [R1+0x70], R10 ;  /* 0x0000700a01007387 */ /* 0x0001e80000100800 */
[----:B------:R3:W5:Y:S01]  /*4ad0*/  @!P4 LDG.E.U16 R121, desc[UR30][R8.64] ;  /* 0x0000001e0879c981 */ /* 0x000762000c1e1500 */
[----:B--2---:R-:W-:-:S03]  /*4ae0*/  IADD3 R12, P4, PT, R23, R0, RZ ;  /* 0x00000000170c7210 */ /* 0x004fc60007f9e0ff */
[----:B------:R2:W-:Y:S01]  /*4af0*/  STL [R1+0x74], R13 ;  /* 0x0000740d01007387 */ /* 0x0005e20000100800 */
[----:B0-----:R-:W-:Y:S01]  /*4b00*/  IADD3 R10, P6, PT, R24, R0, RZ ;  /* 0x00000000180a7210 */ /* 0x001fe20007fde0ff */
[----:B---3--:R-:W-:Y:S02]  /*4b10*/  IMAD R8, R4, 0x37, RZ ;  /* 0x0000003704087824 */ /* 0x008fe400078e02ff */
[----:B------:R0:W-:Y:S01]  /*4b20*/  STL [R1+0x6c], R11 ;  /* 0x00006c0b01007387 */ /* 0x0001e20000100800 */
[----:B--2---:R-:W-:Y:S01]  /*4b30*/  LEA.HI.X.SX32 R13, R191, R2, 0x1, P4 ;  /* 0x00000002bf0d7211 */ /* 0x004fe200020f0eff */
[----:B------:R-:W-:-:S04]  /*4b40*/  VIADD R3, R108, 0xffffffc9 ;  /* 0xffffffc96c037836 */ /* 0x000fc80000000000 */
[----:B------:R-:W-:Y:S01]  /*4b50*/  @!P5 IMAD.MOV.U32 R9, RZ, RZ, R13 ;  /* 0x000000ffff09d224 */ /* 0x000fe200078e000d */
[----:B0-----:R-:W-:Y:S01]  /*4b60*/  LEA.HI.X.SX32 R11, R8, R2, 0x1, P6 ;  /* 0x00000002080b7211 */ /* 0x001fe200030f0eff */
[----:B------:R-:W-:Y:S01]  /*4b70*/  @!P5 IMAD.MOV.U32 R8, RZ, RZ, R12 ;  /* 0x000000ffff08d224 */ /* 0x000fe200078e000c */
[----:B------:R-:W-:-:S04]  /*4b80*/  ISETP.GE.U32.AND P0, PT, R3, 0x7fffff4a, PT ;  /* 0x7fffff4a0300780c */ /* 0x000fc80003f06070 */
        /* <DEDUP_REMOVED lines=84> */
[----:B------:R-:W-:Y:S01]  /*50d0*/  STL [R1+0x24], R13 ;  /* 0x0000240d01007387 */ /* 0x000fe20000100800 */
[----:B0-----:R-:W-:-:S03]  /*50e0*/  IADD3 R10, P4, PT, R33, R0, RZ ;  /* 0x00000000210a7210 */ /* 0x001fc60007f9e0ff */
[----:B------:R0:W-:Y:S01]  /*50f0*/  STL [R1+0x1c], R11 ;  /* 0x00001c0b01007387 */ /* 0x0001e20000100800 */
[----:B------:R-:W-:Y:S01]  /*5100*/  IADD3 R225, P6, PT, R225, R0, RZ ;  /* 0x00000000e1e17210 */ /* 0x000fe20007fde0ff */
[----:B--2---:R-:W-:Y:S01]  /*5110*/  @!P5 IMAD.MOV.U32 R8, RZ, RZ, R10 ;  /* 0x000000ffff08d224 */ /* 0x004fe200078e000a */
[-C--:B0-----:R-:W-:Y:S02]  /*5120*/  LEA.HI.X.SX32 R11, R164, R2.reuse, 0x1, P4 ;  /* 0x00000002a40b7211 */ /* 0x081fe400020f0eff */
[----:B------:R-:W-:-:S03]  /*5130*/  LEA.HI.X.SX32 R224, R224, R2, 0x1, P6 ;  /* 0x00000002e0e07211 */ /* 0x000fc600030f0eff */
[----:B------:R-:W-:Y:S02]  /*5140*/  @!P5 IMAD.MOV.U32 R9, RZ, RZ, R11 ;  /* 0x000000ffff09d224 */ /* 0x000fe400078e000b */
[C---:B------:R-:W-:Y:S01]  /*5150*/  VIADD R3, R108.reuse, 0xffffffd3 ;  /* 0xffffffd36c037836 */ /* 0x040fe20000000000 */
[----:B------:R-:W-:Y:S02]  /*5160*/  PRMT R109, RZ, 0x7610, R109 ;  /* 0x00007610ff6d7816 */ /* 0x000fe4000000006d */
[----:B------:R0:W5:Y:S02]  /*5170*/  @!P5 LDG.E.U16 R110, desc[UR30][R8.64] ;  /* 0x0000001e086ed981 */ /* 0x000164000c1e1500 */
[----:B------:R-:W-:Y:S01]  /*5180*/  ISETP.GE.U32.AND P0, PT, R3, 0x7fffff54, PT ;  /* 0x7fffff540300780c */ /* 0x000fe20003f06070 */
[----:B------:R-:W-:Y:S02]  /*5190*/  VIADD R3, R108, 0xffffffd4 ;  /* 0xffffffd46c037836 */ /* 0x000fe40000000000 */
[----:B0-----:R-:W-:-:S02]  /*51a0*/  @!P3 IMAD.MOV.U32 R8, RZ, RZ, R225 ;  /* 0x000000ffff08b224 */ /* 0x001fc400078e00e1 */
[----:B------:R-:W-:Y:S01]  /*51b0*/  @!P3 IMAD.MOV.U32 R9, RZ, RZ, R224 ;  /* 0x000000ffff09b224 */ /* 0x000fe200078e00e0 */
[----:B------:R-:W-:-:S04]  /*51c0*/  ISETP.GE.U32.AND P2, PT, R3, 0x7fffff55, PT ;  /* 0x7fffff550300780c */ /* 0x000fc80003f46070 */
[----:B------:R0:W5:Y:S01]  /*51d0*/  @!P3 LDG.E.U16 R109, desc[UR30][R8.64] ;  /* 0x0000001e086db981 */ /* 0x000162000c1e1500 */
[-C--:B------:R-:W-:Y:S02]  /*51e0*/  IADD3 R223, P3, PT, R223, R0.reuse, RZ ;  /* 0x00000000dfdf7210 */ /* 0x080fe40007f7e0ff */
[----:B------:R-:W-:Y:S02]  /*51f0*/  IADD3 R221, P6, PT, R221, R0, RZ ;  /* 0x00000000dddd7210 */ /* 0x000fe40007fde0ff */
[-C--:B------:R-:W-:Y:S02]  /*5200*/  LEA.HI.X.SX32 R222, R159, R2.reuse, 0x1, P3 ;  /* 0x000000029fde7211 */ /* 0x080fe400018f0eff */
[----:B------:R-:W-:Y:S01]  /*5210*/  LEA.HI.X.SX32 R220, R220, R2, 0x1, P6 ;  /* 0x00000002dcdc7211 */ /* 0x000fe200030f0eff */
[----:B0-----:R-:W-:Y:S02]  /*5220*/  @!P0 IMAD.MOV.U32 R8, RZ, RZ, R223 ;  /* 0x000000ffff088224 */ /* 0x001fe400078e00df */
[----:B------:R-:W-:-:S02]  /*5230*/  @!P0 IMAD.MOV.U32 R9, RZ, RZ, R222 ;  /* 0x000000ffff098224 */ /* 0x000fc400078e00de */
[----:B------:R-:W-:-:S03]  /*5240*/  VIADD R3, R108, 0xffffffd5 ;  /* 0xffffffd56c037836 */ /* 0x000fc60000000000 */
[----:B------:R0:W5:Y:S02]  /*5250*/  @!P0 LDG.E.U16 R67, desc[UR30][R8.64] ;  /* 0x0000001e08438981 */ /* 0x000164000c1e1500 */
[----:B------:R-:W-:Y:S01]  /*5260*/  ISETP.GE.U32.AND P4, PT, R3, 0x7fffff56, PT ;  /* 0x7fffff560300780c */ /* 0x000fe20003f86070 */
[----:B------:R-:W-:Y:S02]  /*5270*/  VIADD R3, R108, 0xffffffd6 ;  /* 0xffffffd66c037836 */ /* 0x000fe40000000000 */
[----:B0-----:R-:W-:Y:S02]  /*5280*/  @!P2 IMAD.MOV.U32 R8, RZ, RZ, R221 ;  /* 0x000000ffff08a224 */ /* 0x001fe400078e00dd */
        /* <DEDUP_REMOVED lines=13> */
[----:B------:R-:W-:Y:S02]  /*5360*/  IMAD R68, R4, 0x28, RZ ;  /* 0x0000002804447824 */ /* 0x000fe400078e02ff */
        /* <DEDUP_REMOVED lines=61> */
[-C--:B------:R-:W-:Y:S02]  /*5740*/  LEA R199, P2, R4, R0.reuse, 0x6 ;  /* 0x0000000004c77211 */ /* 0x080fe400078430ff */
        /* <DEDUP_REMOVED lines=43> */
[-C--:B------:R-:W-:Y:S01]  /*5a00*/  LEA.HI.X.SX32 R179, R81, R2.reuse, 0x1, P4 ;  /* 0x0000000251b37211 */ /* 0x080fe200020f0eff */
[C---:B------:R-:W-:Y:S01]  /*5a10*/  VIADD R3, R108.reuse, 0xffffffe7 ;  /* 0xffffffe76c037836 */ /* 0x040fe20000000000 */
[----:B------:R-:W-:Y:S01]  /*5a20*/  LEA.HI.X.SX32 R173, R173, R2, 0x1, P6 ;  /* 0x00000002adad7211 */ /* 0x000fe200030f0eff */
[----:B0-----:R-:W-:Y:S02]  /*5a30*/  @!P5 IMAD.MOV.U32 R8, RZ, RZ, R182 ;  /* 0x000000ffff08d224 */ /* 0x001fe400078e00b6 */
[----:B------:R-:W-:Y:S01]  /*5a40*/  @!P5 IMAD.MOV.U32 R9, RZ, RZ, R179 ;  /* 0x000000ffff09d224 */ /* 0x000fe200078e00b3 */
[----:B------:R-:W-:Y:S01]  /*5a50*/  ISETP.GE.U32.AND P0, PT, R3, 0x7fffff68, PT ;  /* 0x7fffff680300780c */ /* 0x000fe20003f06070 */
[----:B------:R-:W-:-:S03]  /*5a60*/  VIADD R3, R108, 0xffffffe8 ;  /* 0xffffffe86c037836 */ /* 0x000fc60000000000 */
[----:B------:R0:W5:Y:S02]  /*5a70*/  @!P5 LDG.E.U16 R49, desc[UR30][R8.64] ;  /* 0x0000001e0831d981 */ /* 0x000164000c1e1500 */
[----:B------:R-:W-:Y:S01]  /*5a80*/  ISETP.GE.U32.AND P2, PT, R3, 0x7fffff69, PT ;  /* 0x7fffff690300780c */ /* 0x000fe20003f46070 */
[----:B------:R-:W-:Y:S02]  /*5a90*/  VIADD R3, R108, 0xffffffe9 ;  /* 0xffffffe96c037836 */ /* 0x000fe40000000000 */
[----:B0-----:R-:W-:Y:S02]  /*5aa0*/  @!P3 IMAD.MOV.U32 R8, RZ, RZ, R176 ;  /* 0x000000ffff08b224 */ /* 0x001fe400078e00b0 */
[----:B------:R-:W-:-:S05]  /*5ab0*/  @!P3 IMAD.MOV.U32 R9, RZ, RZ, R173 ;  /* 0x000000ffff09b224 */ /* 0x000fca00078e00ad */
[----:B------:R0:W5:Y:S01]  /*5ac0*/  @!P3 LDG.E.U16 R48, desc[UR30][R8.64] ;  /* 0x0000001e0830b981 */ /* 0x000162000c1e1500 */
[----:B------:R-:W-:Y:S02]  /*5ad0*/  IADD3 R170, P3, PT, R170, R0, RZ ;  /* 0x00000000aaaa7210 */ /* 0x000fe40007f7e0ff */
[----:B------:R-:W-:Y:S01]  /*5ae0*/  ISETP.GE.U32.AND P4, PT, R3, 0x7fffff6a, PT ;  /* 0x7fffff6a0300780c */ /* 0x000fe20003f86070 */
[----:B------:R-:W-:Y:S01]  /*5af0*/  VIADD R3, R108, 0xffffffea ;  /* 0xffffffea6c037836 */ /* 0x000fe20000000000 */
[----:B------:R-:W-:Y:S02]  /*5b00*/  LEA.HI.X.SX32 R167, R84, R2, 0x1, P3 ;  /* 0x0000000254a77211 */ /* 0x000fe400018f0eff */
[----:B------:R-:W-:Y:S02]  /*5b10*/  IADD3 R164, P6, PT, R164, R0, RZ ;  /* 0x00000000a4a47210 */ /* 0x000fe40007fde0ff */
[----:B------:R-:W-:Y:S01]  /*5b20*/  ISETP.GE.U32.AND P5, PT, R3, 0x7fffff6b, PT ;  /* 0x7fffff6b0300780c */ /* 0x000fe20003fa6070 */
[----:B0-----:R-:W-:Y:S01]  /*5b30*/  @!P0 IMAD.MOV.U32 R8, RZ, RZ, R170 ;  /* 0x000000ffff088224 */ /* 0x001fe200078e00aa */
[----:B------:R-:W-:Y:S01]  /*5b40*/  LEA.HI.X.SX32 R161, R161, R2, 0x1, P6 ;  /* 0x00000002a1a17211 */ /* 0x000fe200030f0eff */
[----:B------:R-:W-:-:S02]  /*5b50*/  @!P0 IMAD.MOV.U32 R9, RZ, RZ, R167 ;  /* 0x000000ffff098224 */ /* 0x000fc400078e00a7 */
[----:B------:R-:W-:-:S03]  /*5b60*/  VIADD R3, R108, 0xffffffeb ;  /* 0xffffffeb6c037836 */ /* 0x000fc60000000000 */
[----:B------:R0:W5:Y:S02]  /*5b70*/  @!P0 LDG.E.U16 R47, desc[UR30][R8.64] ;  /* 0x0000001e082f8981 */ /* 0x000164000c1e1500 */
[----:B------:R-:W-:Y:S01]  /*5b80*/  ISETP.GE.U32.AND P3, PT, R3, 0x7fffff6c, PT ;  /* 0x7fffff6c0300780c */ /* 0x000fe20003f66070 */
[C---:B------:R-:W-:Y:S02]  /*5b90*/  VIADD R3, R108.reuse, 0xffffffec ;  /* 0xffffffec6c037836 */ /* 0x040fe40000000000 */
[----:B0-----:R-:W-:Y:S02]  /*5ba0*/  @!P2 IMAD.MOV.U32 R8, RZ, RZ, R164 ;  /* 0x000000ffff08a224 */ /* 0x001fe400078e00a4 */
[----:B------:R-:W-:Y:S01]  /*5bb0*/  @!P2 IMAD.MOV.U32 R9, RZ, RZ, R161 ;  /* 0x000000ffff09a224 */ /* 0x000fe200078e00a1 */
[----:B------:R-:W-:Y:S01]  /*5bc0*/  ISETP.GE.U32.AND P0, PT, R3, 0x7fffff6d, PT ;  /* 0x7fffff6d0300780c */ /* 0x000fe20003f06070 */
[----:B------:R-:W-:-:S03]  /*5bd0*/  VIADD R3, R108, 0xffffffed ;  /* 0xffffffed6c037836 */ /* 0x000fc60000000000 */
[----:B------:R0:W5:Y:S01]  /*5be0*/  @!P2 LDG.E.U16 R46, desc[UR30][R8.64] ;  /* 0x0000001e082ea981 */ /* 0x000162000c1e1500 */
[-C--:B------:R-:W-:Y:S02]  /*5bf0*/  IADD3 R159, P2, PT, R159, R0.reuse, RZ ;  /* 0x000000009f9f7210 */ /* 0x080fe40007f5e0ff */
[----:B------:R-:W-:Y:S02]  /*5c00*/  IADD3 R154, P6, PT, R154, R0, RZ ;  /* 0x000000009a9a7210 */ /* 0x000fe40007fde0ff */
[----:B------:R-:W-:Y:S01]  /*5c10*/  LEA.HI.X.SX32 R158, R85, R2, 0x1, P2 ;  /* 0x00000002559e7211 */ /* 0x000fe200010f0eff */
[----:B0-----:R-:W-:Y:S01]  /*5c20*/  IMAD R8, R4, 0x15, RZ ;  /* 0x0000001504087824 */ /* 0x001fe200078e02ff */
[----:B------:R-:W-:-:S03]  /*5c30*/  ISETP.GE.U32.AND P2, PT, R3, 0x7fffff6e, PT ;  /* 0x7fffff6e0300780c */ /* 0x000fc60003f46070 */
[----:B------:R-:W-:Y:S01]  /*5c40*/  @!P4 IMAD.MOV.U32 R9, RZ, RZ, R158 ;  /* 0x000000ffff09c224 */ /* 0x000fe200078e009e */
[----:B------:R-:W-:Y:S01]  /*5c50*/  LEA.HI.X.SX32 R3, R8, R2, 0x1, P6 ;  /* 0x0000000208037211 */ /* 0x000fe200030f0eff */
[----:B------:R-:W-:-:S05]  /*5c60*/  @!P4 IMAD.MOV.U32 R8, RZ, RZ, R159 ;  /* 0x000000ffff08c224 */ /* 0x000fca00078e009f */
[----:B------:R0:W5:Y:S02]  /*5c70*/  @!P4 LDG.E.U16 R45, desc[UR30][R8.64] ;  /* 0x0000001e082dc981 */ /* 0x000164000c1e1500 */
[----:B0-----:R-:W-:Y:S02]  /*5c80*/  @!P5 IMAD.MOV.U32 R8, RZ, RZ, R154 ;  /* 0x000000ffff08d224 */ /* 0x001fe400078e009a */
[----:B------:R-:W-:-:S05]  /*5c90*/  @!P5 IMAD.MOV.U32 R9, RZ, RZ, R3 ;  /* 0x000000ffff09d224 */ /* 0x000fca00078e0003 */
[----:B------:R0:W5:Y:S01]  /*5ca0*/  @!P5 LDG.E.U16 R44, desc[UR30][R8.64] ;  /* 0x0000001e082cd981 */ /* 0x000162000c1e1500 */
[-C--:B------:R-:W-:Y:S02]  /*5cb0*/  IADD3 R68, P5, PT, R68, R0.reuse, RZ ;  /* 0x0000000044447210 */ /* 0x080fe40007fbe0ff */
[----:B------:R-:W-:Y:S02]  /*5cc0*/  IADD3 R69, P6, PT, R69, R0, RZ ;  /* 0x0000000045457210 */ /* 0x000fe40007fde0ff */
[-C--:B------:R-:W-:Y:S01]  /*5cd0*/  LEA.HI.X.SX32 R70, R88, R2.reuse, 0x1, P5 ;  /* 0x0000000258467211 */ /* 0x080fe200028f0eff */
[----:B0-----:R-:W-:Y:S01]  /*5ce0*/  VIADD R8, R108, 0xffffffef ;  /* 0xffffffef6c087836 */ /* 0x001fe20000000000 */
[----:B------:R-:W-:-:S03]  /*5cf0*/  LEA.HI.X.SX32 R71, R71, R2, 0x1, P6 ;  /* 0x0000000247477211 */ /* 0x000fc600030f0eff */
[----:B------:R-:W-:Y:S01]  /*5d00*/  @!P3 IMAD.MOV.U32 R9, RZ, RZ, R70 ;  /* 0x000000ffff09b224 */ /* 0x000fe200078e0046 */
[----:B------:R-:W-:Y:S01]  /*5d10*/  ISETP.GE.U32.AND P5, PT, R8, 0x7fffff70, PT ;  /* 0x7fffff700800780c */ /* 0x000fe20003fa6070 */
[----:B------:R-:W-:Y:S01]  /*5d20*/  @!P3 IMAD.MOV.U32 R8, RZ, RZ, R68 ;  /* 0x000000ffff08b224 */ /* 0x000fe200078e0044 */
[----:B------:R0:W-:Y:S04]  /*5d30*/  STL [R1+0x18], R10 ;  /* 0x0000180a01007387 */ /* 0x0001e80000100800 */
[----:B------:R2:W5:Y:S01]  /*5d40*/  @!P3 LDG.E.U16 R41, desc[UR30][R8.64] ;  /* 0x0000001e0829b981 */ /* 0x000562000c1e1500 */
[----:B0-----:R-:W-:Y:S02]  /*5d50*/  VIADD R10, R108, 0xffffffee ;  /* 0xffffffee6c0a7836 */ /* 0x001fe40000000000 */
[----:B--2---:R-:W-:-:S02]  /*5d60*/  @!P0 IMAD.MOV.U32 R8, RZ, RZ, R69 ;  /* 0x000000ffff088224 */ /* 0x004fc400078e0045 */
[----:B------:R-:W-:Y:S01]  /*5d70*/  @!P0 IMAD.MOV.U32 R9, RZ, RZ, R71 ;  /* 0x000000ffff098224 */ /* 0x000fe200078e0047 */
[----:B------:R-:W-:-:S04]  /*5d80*/  ISETP.GE.U32.AND P4, PT, R10, 0x7fffff6f, PT ;  /* 0x7fffff6f0a00780c */ /* 0x000fc80003f86070 */
[----:B------:R0:W5:Y:S01]  /*5d90*/  @!P0 LDG.E.U16 R40, desc[UR30][R8.64] ;  /* 0x0000001e08288981 */ /* 0x000162000c1e1500 */
[-C--:B------:R-:W-:Y:S02]  /*5da0*/  IADD3 R72, P0, PT, R72, R0.reuse, RZ ;  /* 0x0000000048487210 */ /* 0x080fe40007f1e0ff */
[----:B------:R-:W-:Y:S02]  /*5db0*/  IADD3 R73, P6, PT, R73, R0, RZ ;  /* 0x0000000049497210 */ /* 0x000fe40007fde0ff */
[----:B------:R-:W-:Y:S01]  /*5dc0*/  LEA.HI.X.SX32 R74, R89, R2, 0x1, P0 ;  /* 0x00000002594a7211 */ /* 0x000fe200000f0eff */
[----:B0-----:R-:W-:Y:S01]  /*5dd0*/  VIADD R8, R108, 0xfffffff1 ;  /* 0xfffffff16c087836 */ /* 0x001fe20000000000 */
[----:B------:R-:W-:-:S03]  /*5de0*/  PRMT R39, RZ, 0x7610, R39 ;  /* 0x00007610ff277816 */ /* 0x000fc60000000027 */
[----:B------:R-:W-:Y:S01]  /*5df0*/  @!P2 IMAD.MOV.U32 R9, RZ, RZ, R74 ;  /* 0x000000ffff09a224 */ /* 0x000fe200078e004a */
[----:B------:R-:W-:Y:S02]  /*5e00*/  LEA.HI.X.SX32 R75, R75, R2, 0x1, P6 ;  /* 0x000000024b4b7211 */ /* 0x000fe400030f0eff */
[----:B------:R-:W-:Y:S01]  /*5e10*/  ISETP.GE.U32.AND P0, PT, R8, 0x7fffff72, PT ;  /* 0x7fffff720800780c */ /* 0x000fe20003f06070 */
[----:B------:R-:W-:-:S05]  /*5e20*/  @!P2 IMAD.MOV.U32 R8, RZ, RZ, R72 ;  /* 0x000000ffff08a224 */ /* 0x000fca00078e0048 */
[----:B------:R0:W5:Y:S01]  /*5e30*/  @!P2 LDG.E.U16 R39, desc[UR30][R8.64] ;  /* 0x0000001e0827a981 */ /* 0x000162000c1e1500 */
[----:B------:R-:W-:Y:S02]  /*5e40*/  VIADD R10, R108, 0xfffffff0 ;  /* 0xfffffff06c0a7836 */ /* 0x000fe40000000000 */
[----:B0-----:R-:W-:Y:S02]  /*5e50*/  @!P4 IMAD.MOV.U32 R8, RZ, RZ, R73 ;  /* 0x000000ffff08c224 */ /* 0x001fe400078e0049 */
[----:B------:R-:W-:Y:S01]  /*5e60*/  @!P4 IMAD.MOV.U32 R9, RZ, RZ, R75 ;  /* 0x000000ffff09c224 */ /* 0x000fe200078e004b */
[----:B------:R-:W-:-:S04]  /*5e70*/  ISETP.GE.U32.AND P3, PT, R10, 0x7fffff71, PT ;  /* 0x7fffff710a00780c */ /* 0x000fc80003f66070 */
[----:B------:R0:W5:Y:S01]  /*5e80*/  @!P4 LDG.E.U16 R38, desc[UR30][R8.64] ;  /* 0x0000001e0826c981 */ /* 0x000162000c1e1500 */
[-C--:B------:R-:W-:Y:S02]  /*5e90*/  LEA R76, P4, R4, R0.reuse, 0x5 ;  /* 0x00000000044c7211 */ /* 0x080fe400078828ff */
        /* <DEDUP_REMOVED lines=22> */
[----:B------:R-:W-:Y:S01]  /*6000*/  @!P0 IMAD.MOV.U32 R8, RZ, RZ, R80 ;  /* 0x000000ffff088224 */ /* 0x000fe200078e0050 */
[----:B------:R-:W-:-:S04]  /*6010*/  PRMT R33, RZ, 0x7610, R33 ;  /* 0x00007610ff217816 */ /* 0x000fc80000000021 */
        /* <DEDUP_REMOVED lines=46> */
[----:B------:R-:W-:Y:S02]  /*6300*/  @!P2 IMAD.MOV.U32 R8, RZ, RZ, R92 ;  /* 0x000000ffff08a224 */ /* 0x000fe400078e005c */
[----:B------:R-:W-:Y:S01]  /*6310*/  VIADD R10, R108, 0xfffffffa ;  /* 0xfffffffa6c0a7836 */ /* 0x000fe20000000000 */
[----:B------:R-:W-:Y:S02]  /*6320*/  PRMT R27, RZ, 0x7610, R27 ;  /* 0x00007610ff1b7816 */ /* 0x000fe4000000001b */
[----:B------:R0:W5:Y:S01]  /*6330*/  @!P2 LDG.E.U16 R30, desc[UR30][R8.64] ;  /* 0x0000001e081ea981 */ /* 0x000162000c1e1500 */
[----:B------:R-:W-:-:S02]  /*6340*/  IADD3 R96, P6, PT, R96, R0, RZ ;  /* 0x0000000060607210 */ /* 0x000fc40007fde0ff */
[----:B------:R-:W-:Y:S02]  /*6350*/  ISETP.GE.U32.AND P3, PT, R10, 0x7fffff7b, PT ;  /* 0x7fffff7b0a00780c */ /* 0x000fe40003f66070 */
[----:B------:R-:W-:Y:S01]  /*6360*/  LEA.HI.X.SX32 R97, R102, R2, 0x1, P6 ;  /* 0x0000000266617211 */ /* 0x000fe200030f0eff */
[----:B0-----:R-:W-:Y:S02]  /*6370*/  @!P4 IMAD.MOV.U32 R8, RZ, RZ, R93 ;  /* 0x000000ffff08c224 */ /* 0x001fe400078e005d */
[----:B------:R-:W-:Y:S01]  /*6380*/  @!P4 IMAD.MOV.U32 R9, RZ, RZ, R95 ;  /* 0x000000ffff09c224 */ /* 0x000fe200078e005f */
[----:B------:R-:W-:-:S04]  /*6390*/  PRMT R28, RZ, 0x7610, R28 ;  /* 0x00007610ff1c7816 */ /* 0x000fc8000000001c */
[----:B------:R0:W5:Y:S01]  /*63a0*/  @!P4 LDG.E.U16 R27, desc[UR30][R8.64] ;  /* 0x0000001e081bc981 */ /* 0x000162000c1e1500 */
[-C--:B------:R-:W-:Y:S01]  /*63b0*/  IADD3 R98, P4, PT, R98, R0.reuse, RZ ;  /* 0x0000000062627210 */ /* 0x080fe20007f9e0ff */
[----:B-1----:R-:W-:Y:S01]  /*63c0*/  UIADD3 UR16, UPT, UPT, UR6, 0x7, URZ ;  /* 0x0000000706107890 */ /* 0x002fe2000fffe0ff */
[----:B------:R-:W-:Y:S02]  /*63d0*/  LEA R99, P2, R4, R0, 0x3 ;  /* 0x0000000004637211 */ /* 0x000fe400078418ff */
[-C--:B------:R-:W-:Y:S01]  /*63e0*/  LEA.HI.X.SX32 R100, R100, R2.reuse, 0x1, P4 ;  /* 0x0000000264647211 */ /* 0x080fe200020f0eff */
[----:B0-----:R-:W-:Y:S02]  /*63f0*/  @!P5 IMAD.MOV.U32 R8, RZ, RZ, R96 ;  /* 0x000000ffff08d224 */ /* 0x001fe400078e0060 */
[----:B------:R-:W-:Y:S01]  /*6400*/  @!P5 IMAD.MOV.U32 R9, RZ, RZ, R97 ;  /* 0x000000ffff09d224 */ /* 0x000fe200078e0061 */
[----:B------:R-:W-:Y:S02]  /*6410*/  PRMT R25, RZ, 0x7610, R25 ;  /* 0x00007610ff197816 */ /* 0x000fe40000000019 */
[----:B------:R-:W-:-:S02]  /*6420*/  LEA.HI.X.SX32 R101, R101, R2, 0x1, P2 ;  /* 0x0000000265657211 */ /* 0x000fc400010f0eff */
[----:B------:R0:W5:Y:S01]  /*6430*/  @!P5 LDG.E.U16 R28, desc[UR30][R8.64] ;  /* 0x0000001e081cd981 */ /* 0x000162000c1e1500 */
[----:B------:R-:W-:Y:S02]  /*6440*/  IABS R15, UR16 ;  /* 0x00000010000f7c13 */ /* 0x000fe40008000000 */
[----:B------:R-:W-:Y:S01]  /*6450*/  PRMT R26, RZ, 0x7610, R26 ;  /* 0x00007610ff1a7816 */ /* 0x000fe2000000001a */
[----:B0-----:R-:W-:Y:S02]  /*6460*/  @!P3 IMAD.MOV.U32 R8, RZ, RZ, R98 ;  /* 0x000000ffff08b224 */ /* 0x001fe400078e0062 */
[----:B------:R-:W-:Y:S02]  /*6470*/  @!P3 IMAD.MOV.U32 R9, RZ, RZ, R100 ;  /* 0x000000ffff09b224 */ /* 0x000fe400078e0064 */
[----:B------:R-:W-:-:S03]  /*6480*/  IMAD.HI.U32 R10, R7, R15, RZ ;  /* 0x0000000f070a7227 */ /* 0x000fc600078e00ff */
[----:B------:R0:W5:Y:S01]  /*6490*/  @!P3 LDG.E.U16 R25, desc[UR30][R8.64] ;  /* 0x0000001e0819b981 */ /* 0x000162000c1e1500 */
[----:B------:R-:W-:Y:S01]  /*64a0*/  IABS R13, UR18 ;  /* 0x00000012000d7c13 */ /* 0x000fe20008000000 */
[----:B0-----:R-:W-:Y:S02]  /*64b0*/  @!P0 IMAD.MOV.U32 R8, RZ, RZ, R99 ;  /* 0x000000ffff088224 */ /* 0x001fe400078e0063 */
[----:B------:R-:W-:Y:S01]  /*64c0*/  @!P0 IMAD.MOV.U32 R9, RZ, RZ, R101 ;  /* 0x000000ffff098224 */ /* 0x000fe200078e0065 */
[----:B------:R-:W-:-:S04]  /*64d0*/  UIADD3 UR17, UPT, UPT, UR6, 0x8, URZ ;  /* 0x0000000806117890 */ /* 0x000fc8000fffe0ff */
[----:B------:R0:W5:Y:S01]  /*64e0*/  @!P0 LDG.E.U16 R26, desc[UR30][R8.64] ;  /* 0x0000001e081a8981 */ /* 0x000162000c1e1500 */
[----:B------:R-:W-:Y:S01]  /*64f0*/  IABS R12, UR19 ;  /* 0x00000013000c7c13 */ /* 0x000fe20008000000 */
[----:B0-----:R-:W-:-:S04]  /*6500*/  IMAD.MOV R8, RZ, RZ, -R10 ;  /* 0x000000ffff087224 */ /* 0x001fc800078e0a0a */
[----:B------:R-:W-:Y:S02]  /*6510*/  IMAD R15, R6, R8, R15 ;  /* 0x00000008060f7224 */ /* 0x000fe400078e020f */
[----:B------:R-:W-:Y:S01]  /*6520*/  IMAD.HI.U32 R8, R7, R13, RZ ;  /* 0x0000000d07087227 */ /* 0x000fe200078e00ff */
[----:B------:R-:W-:-:S03]  /*6530*/  IABS R14, UR17 ;  /* 0x00000011000e7c13 */ /* 0x000fc60008000000 */
[----:B------:R-:W-:Y:S01]  /*6540*/  IMAD.MOV R8, RZ, RZ, -R8 ;  /* 0x000000ffff087224 */ /* 0x000fe200078e0a08 */
[----:B------:R-:W-:Y:S01]  /*6550*/  UIADD3 UR20, UPT, UPT, UR6, 0xb, URZ ;  /* 0x0000000b06147890 */ /* 0x000fe2000fffe0ff */
[----:B------:R-:W-:Y:S01]  /*6560*/  IMAD.HI.U32 R9, R7, R14, RZ ;  /* 0x0000000e07097227 */ /* 0x000fe200078e00ff */
[----:B------:R-:W-:-:S03]  /*6570*/  ISETP.GT.U32.AND P0, PT, R6, R22, PT ;  /* 0x000000160600720c */ /* 0x000fc60003f04070 */
[C---:B------:R-:W-:Y:S02]  /*6580*/  IMAD R13, R6.reuse, R8, R13 ;  /* 0x00000008060d7224 */ /* 0x040fe400078e020d */
[C---:B------:R-:W-:Y:S01]  /*6590*/  IMAD.HI.U32 R8, R7.reuse, R12, RZ ;  /* 0x0000000c07087227 */ /* 0x040fe200078e00ff */
[----:B------:R0:W-:Y:S01]  /*65a0*/  STL [R1+0x14], R11 ;  /* 0x0000140b01007387 */ /* 0x0001e20000100800 */
[----:B------:R-:W-:Y:S01]  /*65b0*/  UIADD3 UR21, UPT, UPT, UR6, 0xc, URZ ;  /* 0x0000000c06157890 */ /* 0x000fe2000fffe0ff */
[C---:B------:R-:W-:Y:S01]  /*65c0*/  ISETP.GT.U32.AND P2, PT, R6.reuse, R21, PT ;  /* 0x000000150600720c */ /* 0x040fe20003f44070 */
[----:B------:R-:W-:Y:S02]  /*65d0*/  IMAD.MOV R9, RZ, RZ, -R9 ;  /* 0x000000ffff097224 */ /* 0x000fe400078e0a09 */
[----:B------:R-:W-:Y:S01]  /*65e0*/  IMAD.MOV R8, RZ, RZ, -R8 ;  /* 0x000000ffff087224 */ /* 0x000fe200078e0a08 */
[C---:B------:R-:W-:Y:S02]  /*65f0*/  ISETP.GT.U32.AND P4, PT, R6.reuse, R19, PT ;  /* 0x000000130600720c */ /* 0x040fe40003f84070 */
[----:B0-----:R-:W-:Y:S01]  /*6600*/  IABS R11, UR20 ;  /* 0x00000014000b7c13 */ /* 0x001fe20008000000 */
[C---:B------:R-:W-:Y:S01]  /*6610*/  IMAD R14, R6.reuse, R9, R14 ;  /* 0x00000009060e7224 */ /* 0x040fe200078e020e */
[----:B------:R-:W-:Y:S01]  /*6620*/  IABS R9, UR28 ;  /* 0x0000001c00097c13 */ /* 0x000fe20008000000 */
[C---:B------:R-:W-:Y:S01]  /*6630*/  IMAD R12, R6.reuse, R8, R12 ;  /* 0x00000008060c7224 */ /* 0x040fe200078e020c */
[----:B------:R-:W-:Y:S01]  /*6640*/  IABS R10, UR21 ;  /* 0x00000015000a7c13 */ /* 0x000fe20008000000 */
[----:B------:R-:W-:Y:S01]  /*6650*/  IMAD.HI.U32 R8, R7, R11, RZ ;  /* 0x0000000b07087227 */ /* 0x000fe200078e00ff */
[----:B------:R-:W-:-:S02]  /*6660*/  ISETP.GT.U32.AND P3, PT, R6, R20, PT ;  /* 0x000000140600720c */ /* 0x000fc40003f64070 */
[----:B------:R-:W-:Y:S01]  /*6670*/  ISETP.GT.U32.AND P5, PT, R6, R18, PT ;  /* 0x000000120600720c */ /* 0x000fe20003fa4070 */
[----:B------:R-:W-:Y:S02]  /*6680*/  IMAD.MOV R8, RZ, RZ, -R8 ;  /* 0x000000ffff087224 */ /* 0x000fe400078e0a08 */
[----:B------:R-:W-:Y:S01]  /*6690*/  @!P0 IMAD.IADD R22, R22, 0x1, -R6 ;  /* 0x0000000116168824 */ /* 0x000fe200078e0a06 */
[----:B------:R-:W-:Y:S01]  /*66a0*/  ISETP.GT.U32.AND P0, PT, R6, R17, PT ;  /* 0x000000110600720c */ /* 0x000fe20003f04070 */
[----:B------:R-:W-:-:S04]  /*66b0*/  IMAD.HI.U32 R24, R7, R9, RZ ;  /* 0x0000000907187227 */ /* 0x000fc800078e00ff */
[----:B------:R-:W-:-:S04]  /*66c0*/  IMAD.HI.U32 R23, R7, R10, RZ ;  /* 0x0000000a07177227 */ /* 0x000fc800078e00ff */
[C---:B------:R-:W-:Y:S01]  /*66d0*/  IMAD R11, R6.reuse, R8, R11 ;  /* 0x00000008060b7224 */ /* 0x040fe200078e020b */
[----:B------:R-:W-:Y:S01]  /*66e0*/  IABS R8, UR29 ;  /* 0x0000001d00087c13 */ /* 0x000fe20008000000 */
[----:B------:R-:W-:Y:S01]  /*66f0*/  @!P2 IMAD.IADD R21, R21, 0x1, -R6 ;  /* 0x000000011515a824 */ /* 0x000fe200078e0a06 */
[C---:B------:R-:W-:Y:S01]  /*6700*/  ISETP.GT.U32.AND P2, PT, R6.reuse, R16, PT ;  /* 0x000000100600720c */ /* 0x040fe20003f44070 */
[----:B------:R-:W-:Y:S02]  /*6710*/  IMAD.MOV R24, RZ, RZ, -R24 ;  /* 0x000000ffff187224 */ /* 0x000fe400078e0a18 */
[----:B------:R-:W-:Y:S02]  /*6720*/  IMAD.MOV R23, RZ, RZ, -R23 ;  /* 0x000000ffff177224 */ /* 0x000fe400078e0a17 */
[----:B------:R-:W-:Y:S01]  /*6730*/  @!P4 IMAD.IADD R19, R19, 0x1, -R6 ;  /* 0x000000011313c824 */ /* 0x000fe200078e0a06 */
[C---:B------:R-:W-:Y:S01]  /*6740*/  ISETP.GT.U32.AND P4, PT, R6.reuse, R14, PT ;  /* 0x0000000e0600720c */ /* 0x040fe20003f84070 */
[----:B------:R-:W-:-:S02]  /*6750*/  IMAD R9, R6, R24, R9 ;  /* 0x0000001806097224 */ /* 0x000fc400078e0209 */
[----:B------:R-:W-:Y:S01]  /*6760*/  IMAD R10, R6, R23, R10 ;  /* 0x00000017060a7224 */ /* 0x000fe200078e020a */
[----:B------:R-:W-:Y:S01]  /*6770*/  IABS R23, UR58 ;  /* 0x0000003a00177c13 */ /* 0x000fe20008000000 */
[----:B------:R-:W-:-:S04]  /*6780*/  IMAD.HI.U32 R24, R7, R8, RZ ;  /* 0x0000000807187227 */ /* 0x000fc800078e00ff */
[----:B------:R-:W-:Y:S02]  /*6790*/  IMAD.MOV R24, RZ, RZ, -R24 ;  /* 0x000000ffff187224 */ /* 0x000fe400078e0a18 */
[--C-:B------:R-:W-:Y:S01]  /*67a0*/  @!P3 IMAD.IADD R20, R20, 0x1, -R6.reuse ;  /* 0x000000011414b824 */ /* 0x100fe200078e0a06 */
[----:B------:R-:W-:Y:S01]  /*67b0*/  ISETP.GT.U32.AND P3, PT, R6, R15, PT ;  /* 0x0000000f0600720c */ /* 0x000fe20003f64070 */
[--C-:B------:R-:W-:Y:S01]  /*67c0*/  @!P5 IMAD.IADD R18, R18, 0x1, -R6.reuse ;  /* 0x000000011212d824 */ /* 0x100fe200078e0a06 */
[C---:B------:R-:W-:Y:S01]  /*67d0*/  ISETP.GT.U32.AND P5, PT, R6.reuse, R13, PT ;  /* 0x0000000d0600720c */ /* 0x040fe20003fa4070 */
[----:B------:R-:W-:Y:S01]  /*67e0*/  @!P0 IMAD.IADD R17, R17, 0x1, -R6 ;  /* 0x0000000111118824 */ /* 0x000fe200078e0a06 */
[----:B------:R-:W-:Y:S01]  /*67f0*/  ISETP.GT.U32.AND P0, PT, R6, R12, PT ;  /* 0x0000000c0600720c */ /* 0x000fe20003f04070 */
[----:B------:R-:W-:-:S04]  /*6800*/  IMAD.HI.U32 R7, R7, R23, RZ ;  /* 0x0000001707077227 */ /* 0x000fc800078e00ff */
[----:B------:R-:W-:Y:S02]  /*6810*/  IMAD R8, R6, R24, R8 ;  /* 0x0000001806087224 */ /* 0x000fe400078e0208 */
[--C-:B------:R-:W-:Y:S01]  /*6820*/  @!P2 IMAD.IADD R16, R16, 0x1, -R6.reuse ;  /* 0x000000011010a824 */ /* 0x100fe200078e0a06 */
[----:B------:R-:W-:Y:S01]  /*6830*/  ISETP.GT.U32.AND P2, PT, R6, R11, PT ;  /* 0x0000000b0600720c */ /* 0x000fe20003f44070 */
[----:B------:R-:W-:Y:S02]  /*6840*/  IMAD.MOV R7, RZ, RZ, -R7 ;  /* 0x000000ffff077224 */ /* 0x000fe400078e0a07 */
[--C-:B------:R-:W-:Y:S01]  /*6850*/  @!P4 IMAD.IADD R14, R14, 0x1, -R6.reuse ;  /* 0x000000010e0ec824 */ /* 0x100fe200078e0a06 */
[C---:B------:R-:W-:Y:S01]  /*6860*/  ISETP.GT.U32.AND P4, PT, R6.reuse, R8, PT ;  /* 0x000000080600720c */ /* 0x040fe20003f84070 */
[C---:B------:R-:W-:Y:S01]  /*6870*/  IMAD R7, R6.reuse, R7, R23 ;  /* 0x0000000706077224 */ /* 0x040fe200078e0217 */
[C---:B------:R-:W-:Y:S01]  /*6880*/  ISETP.GT.U32.AND P6, PT, R6.reuse, R9, PT ;  /* 0x000000090600720c */ /* 0x040fe20003fc4070 */
[--C-:B------:R-:W-:Y:S01]  /*6890*/  @!P3 IMAD.IADD R15, R15, 0x1, -R6.reuse ;  /* 0x000000010f0fb824 */ /* 0x100fe200078e0a06 */
[C---:B------:R-:W-:Y:S01]  /*68a0*/  ISETP.GT.U32.AND P3, PT, R6.reuse, R10, PT ;  /* 0x0000000a0600720c */ /* 0x040fe20003f64070 */
[--C-:B------:R-:W-:Y:S01]  /*68b0*/  @!P5 IMAD.IADD R13, R13, 0x1, -R6.reuse ;  /* 0x000000010d0dd824 */ /* 0x100fe200078e0a06 */
[----:B------:R-:W-:Y:S01]  /*68c0*/  ISETP.GT.U32.AND P5, PT, R6, R7, PT ;  /* 0x000000070600720c */ /* 0x000fe20003fa4070 */
[----:B------:R-:W-:Y:S01]  /*68d0*/  @!P0 IMAD.IADD R12, R12, 0x1, -R6 ;  /* 0x000000010c0c8824 */ /* 0x000fe200078e0a06 */
[----:B------:R-:W-:Y:S01]  /*68e0*/  ISETP.GT.U32.AND P0, PT, R6, R22, PT ;  /* 0x000000160600720c */ /* 0x000fe20003f04070 */
[----:B------:R-:W-:-:S02]  /*68f0*/  VIADD R23, R108, 0xfffffffc ;  /* 0xfffffffc6c177836 */ /* 0x000fc40000000000 */
[----:B------:R-:W-:-:S03]  /*6900*/  @!P2 IMAD.IADD R11, R11, 0x1, -R6 ;  /* 0x000000010b0ba824 */ /* 0x000fc600078e0a06 */
[----:B------:R-:W-:Y:S01]  /*6910*/  ISETP.GE.U32.AND P2, PT, R23, 0x7fffff7d, PT ;  /* 0x7fffff7d1700780c */ /* 0x000fe20003f46070 */
[--C-:B------:R-:W-:Y:S01]  /*6920*/  @!P4 IMAD.IADD R8, R8, 0x1, -R6.reuse ;  /* 0x000000010808c824 */ /* 0x100fe200078e0a06 */
[----:B------:R-:W-:Y:S01]  /*6930*/  IADD3 R102, P4, PT, R102, R0, RZ ;  /* 0x0000000066667210 */ /* 0x000fe20007f9e0ff */
[--C-:B------:R-:W-:Y:S02]  /*6940*/  @!P6 IMAD.IADD R9, R9, 0x1, -R6.reuse ;  /* 0x000000010909e824 */ /* 0x100fe400078e0a06 */
[--C-:B------:R-:W-:Y:S01]  /*6950*/  @!P3 IMAD.IADD R10, R10, 0x1, -R6.reuse ;  /* 0x000000010a0ab824 */ /* 0x100fe200078e0a06 */
[----:B------:R-:W-:Y:S01]  /*6960*/  LEA.HI.X.SX32 R103, R103, R2, 0x1, P4 ;  /* 0x0000000267677211 */ /* 0x000fe200020f0eff */
[--C-:B------:R-:W-:Y:S01]  /*6970*/  @!P5 IMAD.IADD R7, R7, 0x1, -R6.reuse ;  /* 0x000000010707d824 */ /* 0x100fe200078e0a06 */
[----:B------:R-:W-:Y:S01]  /*6980*/  ISETP.GT.U32.AND P3, PT, R6, R9, PT ;  /* 0x000000090600720c */ /* 0x000fe20003f64070 */
[----:B------:R-:W-:Y:S01]  /*6990*/  @!P0 IMAD.IADD R22, R22, 0x1, -R6 ;  /* 0x0000000116168824 */ /* 0x000fe200078e0a06 */
[----:B------:R-:W-:-:S02]  /*69a0*/  ISETP.GT.U32.AND P0, PT, R6, R20, PT ;  /* 0x000000140600720c */ /* 0x000fc40003f04070 */
[C---:B------:R-:W-:Y:S02]  /*69b0*/  ISETP.GT.U32.AND P5, PT, R6.reuse, R19, PT ;  /* 0x000000130600720c */ /* 0x040fe40003fa4070 */
[----:B------:R-:W-:Y:S01]  /*69c0*/  ISETP.GT.U32.AND P4, PT, R6, R18, PT ;  /* 0x000000120600720c */ /* 0x000fe20003f84070 */
[----:B------:R-:W-:Y:S01]  /*69d0*/  @!P2 IMAD.MOV.U32 R42, RZ, RZ, R102 ;  /* 0x000000ffff2aa224 */ /* 0x000fe200078e0066 */
[----:B------:R-:W-:Y:S01]  /*69e0*/  PRMT R23, RZ, 0x7610, R23 ;  /* 0x00007610ff177816 */ /* 0x000fe20000000017 */
[----:B------:R-:W-:-:S05]  /*69f0*/  @!P2 IMAD.MOV.U32 R43, RZ, RZ, R103 ;  /* 0x000000ffff2ba224 */ /* 0x000fca00078e0067 */
[----:B------:R0:W5:Y:S01]  /*6a00*/  @!P2 LDG.E.U16 R23, desc[UR30][R42.64] ;  /* 0x0000001e2a17a981 */ /* 0x000162000c1e1500 */
[C---:B------:R-:W-:Y:S01]  /*6a10*/  ISETP.GT.U32.AND P2, PT, R6.reuse, R17, PT ;  /* 0x000000110600720c */ /* 0x040fe20003f44070 */
[--C-:B------:R-:W-:Y:S01]  /*6a20*/  @!P3 IMAD.IADD R9, R9, 0x1, -R6.reuse ;  /* 0x000000010909b824 */ /* 0x100fe200078e0a06 */
[----:B------:R-:W-:Y:S01]  /*6a30*/  ISETP.GT.U32.AND P6, PT, R6, R21, PT ;  /* 0x000000150600720c */ /* 0x000fe20003fc4070 */
[--C-:B------:R-:W-:Y:S01]  /*6a40*/  @!P0 IMAD.IADD R20, R20, 0x1, -R6.reuse ;  /* 0x0000000114148824 */ /* 0x100fe200078e0a06 */
[C---:B------:R-:W-:Y:S01]  /*6a50*/  ISETP.GT.U32.AND P3, PT, R6.reuse, R16, PT ;  /* 0x000000100600720c */ /* 0x040fe20003f64070 */
[--C-:B------:R-:W-:Y:S01]  /*6a60*/  @!P5 IMAD.IADD R19, R19, 0x1, -R6.reuse ;  /* 0x000000011313d824 */ /* 0x100fe200078e0a06 */
[----:B------:R-:W-:Y:S01]  /*6a70*/  ISETP.GT.U32.AND P0, PT, R6, R15, PT ;  /* 0x0000000f0600720c */ /* 0x000fe20003f04070 */
[----:B------:R-:W-:Y:S01]  /*6a80*/  @!P4 IMAD.IADD R18, R18, 0x1, -R6 ;  /* 0x000000011212c824 */ /* 0x000fe200078e0a06 */
[C---:B------:R-:W-:Y:S02]  /*6a90*/  ISETP.GT.U32.AND P5, PT, R6.reuse, R14, PT ;  /* 0x0000000e0600720c */ /* 0x040fe40003fa4070 */
[----:B------:R-:W-:Y:S01]  /*6aa0*/  ISETP.GT.U32.AND P4, PT, R6, R13, PT ;  /* 0x0000000d0600720c */ /* 0x000fe20003f84070 */
[----:B------:R-:W-:-:S02]  /*6ab0*/  VIADD R24, R108, 0xfffffffd ;  /* 0xfffffffd6c187836 */ /* 0x000fc40000000000 */
[----:B------:R-:W-:-:S03]  /*6ac0*/  @!P2 IMAD.IADD R17, R17, 0x1, -R6 ;  /* 0x000000011111a824 */ /* 0x000fc600078e0a06 */
[----:B------:R-:W-:Y:S01]  /*6ad0*/  ISETP.GE.U32.AND P2, PT, R24, 0x7fffff7e, PT ;  /* 0x7fffff7e1800780c */ /* 0x000fe20003f46070 */
[--C-:B------:R-:W-:Y:S01]  /*6ae0*/  @!P6 IMAD.IADD R21, R21, 0x1, -R6.reuse ;  /* 0x000000011515e824 */ /* 0x100fe200078e0a06 */
[C---:B------:R-:W-:Y:S01]  /*6af0*/  LEA R104, P6, R4.reuse, R0, 0x2 ;  /* 0x0000000004687211 */ /* 0x040fe200078c10ff */
[----:B------:R-:W-:Y:S02]  /*6b00*/  IMAD.SHL.U32 R106, R4, 0x2, RZ ;  /* 0x00000002046a7824 */ /* 0x000fe400078e00ff */
[--C-:B------:R-:W-:Y:S01]  /*6b10*/  @!P3 IMAD.IADD R16, R16, 0x1, -R6.reuse ;  /* 0x000000011010b824 */ /* 0x100fe200078e0a06 */
[C---:B------:R-:W-:Y:S01]  /*6b20*/  ISETP.GT.U32.AND P3, PT, R6.reuse, R12, PT ;  /* 0x0000000c0600720c */ /* 0x040fe20003f64070 */
[--C-:B------:R-:W-:Y:S01]  /*6b30*/  @!P0 IMAD.IADD R15, R15, 0x1, -R6.reuse ;  /* 0x000000010f0f8824 */ /* 0x100fe200078e0a06 */
[----:B------:R-:W-:Y:S01]  /*6b40*/  ISETP.GT.U32.AND P0, PT, R6, R11, PT ;  /* 0x0000000b0600720c */ /* 0x000fe20003f04070 */
[--C-:B------:R-:W-:Y:S01]  /*6b50*/  @!P5 IMAD.IADD R14, R14, 0x1, -R6.reuse ;  /* 0x000000010e0ed824 */ /* 0x100fe200078e0a06 */
[C---:B------:R-:W-:Y:S01]  /*6b60*/  ISETP.GT.U32.AND P5, PT, R6.reuse, R8, PT ;  /* 0x000000080600720c */ /* 0x040fe20003fa4070 */
[----:B------:R-:W-:Y:S01]  /*6b70*/  @!P4 IMAD.IADD R13, R13, 0x1, -R6 ;  /* 0x000000010d0dc824 */ /* 0x000fe200078e0a06 */
[----:B------:R-:W-:-:S02]  /*6b80*/  ISETP.GT.U32.AND P4, PT, R6, R10, PT ;  /* 0x0000000a0600720c */ /* 0x000fc40003f84070 */
[----:B------:R-:W-:Y:S01]  /*6b90*/  LEA.HI.X.SX32 R105, R106, R2, 0x1, P6 ;  /* 0x000000026a697211 */ /* 0x000fe200030f0eff */
[----:B0-----:R-:W-:Y:S01]  /*6ba0*/  @!P2 IMAD.MOV.U32 R42, RZ, RZ, R104 ;  /* 0x000000ffff2aa224 */ /* 0x001fe200078e0068 */
[----:B------:R-:W-:-:S03]  /*6bb0*/  PRMT R24, RZ, 0x7610, R24 ;  /* 0x00007610ff187816 */ /* 0x000fc60000000018 */
[----:B------:R-:W-:Y:S02]  /*6bc0*/  @!P2 IMAD.MOV.U32 R43, RZ, RZ, R105 ;  /* 0x000000ffff2ba224 */ /* 0x000fe400078e0069 */
[--C-:B------:R-:W-:Y:S01]  /*6bd0*/  @!P3 IMAD.IADD R12, R12, 0x1, -R6.reuse ;  /* 0x000000010c0cb824 */ /* 0x100fe200078e0a06 */
[----:B------:R-:W-:Y:S01]  /*6be0*/  ISETP.LE.AND P3, PT, RZ, UR11, PT ;  /* 0x0000000bff007c0c */ /* 0x000fe2000bf63270 */
[--C-:B------:R-:W-:Y:S01]  /*6bf0*/  @!P0 IMAD.IADD R11, R11, 0x1, -R6.reuse ;  /* 0x000000010b0b8824 */ /* 0x100fe200078e0a06 */
[----:B------:R-:W5:Y:S01]  /*6c00*/  @!P2 LDG.E.U16 R24, desc[UR30][R42.64] ;  /* 0x0000001e2a18a981 */ /* 0x000f62000c1e1500 */
[--C-:B------:R-:W-:Y:S01]  /*6c10*/  @!P4 IMAD.IADD R10, R10, 0x1, -R6.reuse ;  /* 0x000000010a0ac824 */ /* 0x100fe200078e0a06 */
[----:B------:R-:W-:Y:S01]  /*6c20*/  ISETP.LE.AND P4, PT, RZ, UR6, PT ;  /* 0x00000006ff007c0c */ /* 0x000fe2000bf83270 */
[----:B------:R-:W-:Y:S01]  /*6c30*/  @!P5 IMAD.IADD R8, R8, 0x1, -R6 ;  /* 0x000000010808d824 */ /* 0x000fe200078e0a06 */
[----:B------:R-:W-:Y:S02]  /*6c40*/  ISETP.LE.AND P0, PT, RZ, UR9, PT ;  /* 0x00000009ff007c0c */ /* 0x000fe4000bf03270 */
[----:B------:R-:W-:-:S02]  /*6c50*/  ISETP.LE.AND P2, PT, RZ, UR10, PT ;  /* 0x0000000aff007c0c */ /* 0x000fc4000bf43270 */
[----:B------:R-:W-:Y:S02]  /*6c60*/  ISETP.LE.AND P5, PT, RZ, UR12, PT ;  /* 0x0000000cff007c0c */ /* 0x000fe4000bfa3270 */
[----:B------:R-:W-:Y:S01]  /*6c70*/  ISETP.GT.U32.AND P6, PT, R6, R7, PT ;  /* 0x000000070600720c */ /* 0x000fe20003fc4070 */
[----:B------:R-:W-:Y:S01]  /*6c80*/  @!P3 IMAD.MOV R18, RZ, RZ, -R18 ;  /* 0x000000ffff12b224 */ /* 0x000fe200078e0a12 */
[----:B------:R-:W-:-:S03]  /*6c90*/  ISETP.LE.AND P3, PT, RZ, UR18, PT ;  /* 0x00000012ff007c0c */ /* 0x000fc6000bf63270 */
[----:B------:R-:W-:Y:S01]  /*6ca0*/  @!P4 IMAD.MOV R22, RZ, RZ, -R22 ;  /* 0x000000ffff16c224 */ /* 0x000fe200078e0a16 */
[----:B------:R-:W-:Y:S01]  /*6cb0*/  ISETP.LE.AND P4, PT, RZ, UR14, PT ;  /* 0x0000000eff007c0c */ /* 0x000fe2000bf83270 */
[----:B------:R-:W-:Y:S01]  /*6cc0*/  @!P0 IMAD.MOV R20, RZ, RZ, -R20 ;  /* 0x000000ffff148224 */ /* 0x000fe200078e0a14 */
[----:B------:R-:W-:Y:S01]  /*6cd0*/  ISETP.LE.AND P0, PT, RZ, UR16, PT ;  /* 0x00000010ff007c0c */ /* 0x000fe2000bf03270 */
[----:B------:R-:W-:Y:S01]  /*6ce0*/  @!P2 IMAD.MOV R19, RZ, RZ, -R19 ;  /* 0x000000ffff13a224 */ /* 0x000fe200078e0a13 */
[----:B------:R-:W-:Y:S01]  /*6cf0*/  ISETP.LE.AND P2, PT, RZ, UR17, PT ;  /* 0x00000011ff007c0c */ /* 0x000fe2000bf43270 */
[----:B------:R-:W-:Y:S01]  /*6d00*/  @!P5 IMAD.MOV R17, RZ, RZ, -R17 ;  /* 0x000000ffff11d224 */ /* 0x000fe200078e0a11 */
[----:B------:R-:W-:Y:S01]  /*6d10*/  ISETP.LE.AND P5, PT, RZ, UR19, PT ;  /* 0x00000013ff007c0c */ /* 0x000fe2000bfa3270 */
[----:B------:R-:W-:Y:S01]  /*6d20*/  @!P6 IMAD.IADD R7, R7, 0x1, -R6 ;  /* 0x000000010707e824 */ /* 0x000fe200078e0a06 */
[----:B------:R-:W-:Y:S01]  /*6d30*/  ISETP.LE.AND P6, PT, RZ, UR8, PT ;  /* 0x00000008ff007c0c */ /* 0x000fe2000bfc3270 */
        /* <DEDUP_REMOVED lines=10> */
[----:B------:R-:W-:Y:S01]  /*6de0*/  @!P6 IMAD.MOV R21, RZ, RZ, -R21 ;  /* 0x000000ffff15e224 */ /* 0x000fe200078e0a15 */
[----:B------:R-:W-:Y:S01]  /*6df0*/  LOP3.LUT R6, RZ, UR25, RZ, 0x33, !PT ;  /* 0x00000019ff067c12 */ /* 0x000fe2000f8e33ff */
[----:B------:R-:W-:-:S04]  /*6e00*/  @!P3 IMAD.MOV R9, RZ, RZ, -R9 ;  /* 0x000000ffff09b224 */ /* 0x000fc800078e0a09 */
[----:B------:R-:W-:Y:S01]  /*6e10*/  @!P4 IMAD.MOV R11, RZ, RZ, -R11 ;  /* 0x000000ffff0bc224 */ /* 0x000fe200078e0a0b */
[----:B------:R-:W-:Y:S01]  /*6e20*/  ISETP.NE.AND P4, PT, RZ, UR25, PT ;  /* 0x00000019ff007c0c */ /* 0x000fe2000bf85270 */
[----:B------:R-:W-:Y:S01]  /*6e30*/  @!P0 IMAD.MOV R10, RZ, RZ, -R10 ;  /* 0x000000ffff0a8224 */ /* 0x000fe200078e0a0a */
[----:B------:R-:W0:Y:S01]  /*6e40*/  LDCU UR25, c[0x0][0x3b0] ;  /* 0x00007600ff1977ac */ /* 0x000e220008000800 */
[----:B------:R-:W-:Y:S02]  /*6e50*/  @!P2 IMAD.MOV R8, RZ, RZ, -R8 ;  /* 0x000000ffff08a224 */ /* 0x000fe400078e0a08 */
[----:B------:R-:W-:Y:S01]  /*6e60*/  @!P5 IMAD.MOV R7, RZ, RZ, -R7 ;  /* 0x000000ffff07d224 */ /* 0x000fe200078e0a07 */
[C---:B------:R-:W-:Y:S02]  /*6e70*/  SEL R226, R6.reuse, R22, !P4 ;  /* 0x0000001606e27207 */ /* 0x040fe40006000000 */
[C---:B------:R-:W-:Y:S02]  /*6e80*/  SEL R21, R6.reuse, R21, !P4 ;  /* 0x0000001506157207 */ /* 0x040fe40006000000 */
[----:B------:R-:W-:-:S02]  /*6e90*/  SEL R20, R6, R20, !P4 ;  /* 0x0000001406147207 */ /* 0x000fc40006000000 */
[C---:B------:R-:W-:Y:S02]  /*6ea0*/  SEL R19, R6.reuse, R19, !P4 ;  /* 0x0000001306137207 */ /* 0x040fe40006000000 */
[C---:B------:R-:W-:Y:S02]  /*6eb0*/  SEL R18, R6.reuse, R18, !P4 ;  /* 0x0000001206127207 */ /* 0x040fe40006000000 */
[C---:B------:R-:W-:Y:S02]  /*6ec0*/  SEL R17, R6.reuse, R17, !P4 ;  /* 0x0000001106117207 */ /* 0x040fe40006000000 */
        /* <DEDUP_REMOVED lines=9> */
[----:B------:R-:W-:Y:S01]  /*6f60*/  SEL R9, R6, R9, !P4 ;  /* 0x0000000906097207 */ /* 0x000fe20006000000 */
[----:B------:R-:W-:Y:S02]  /*6f70*/  IMAD R6, R107, R5, RZ ;  /* 0x000000056b067224 */ /* 0x000fe400078e02ff */
[----:B------:R-:W-:Y:S02]  /*6f80*/  VIADD R5, R108, 0xfffffffe ;  /* 0xfffffffe6c057836 */ /* 0x000fe40000000000 */
[----:B------:R-:W-:-:S03]  /*6f90*/  IMAD R226, R226, UR24, RZ ;  /* 0x00000018e2e27c24 */ /* 0x000fc6000f8e02ff */
[----:B------:R-:W-:Y:S01]  /*6fa0*/  ISETP.GE.U32.AND P0, PT, R5, 0x7fffff7f, PT ;  /* 0x7fffff7f0500780c */ /* 0x000fe20003f06070 */
[----:B------:R-:W-:Y:S01]  /*6fb0*/  IMAD R21, R21, UR24, RZ ;  /* 0x0000001815157c24 */ /* 0x000fe2000f8e02ff */
[----:B------:R-:W-:Y:S01]  /*6fc0*/  LEA R5, P2, R6, UR22, 0x1 ;  /* 0x0000001606057c11 */ /* 0x000fe2000f8408ff */
[----:B------:R-:W-:Y:S01]  /*6fd0*/  IMAD R20, R20, UR24, RZ ;  /* 0x0000001814147c24 */ /* 0x000fe2000f8e02ff */
[----:B------:R-:W1:Y:S01]  /*6fe0*/  LDCU UR22, c[0x0][0x3b0] ;  /* 0x00007600ff1677ac */ /* 0x000e620008000800 */
[----:B------:R-:W-:Y:S01]  /*6ff0*/  IMAD R19, R19, UR24, RZ ;  /* 0x0000001813137c24 */ /* 0x000fe2000f8e02ff */
[----:B------:R-:W-:Y:S01]  /*7000*/  LEA.HI.X.SX32 R6, R6, UR23, 0x1, P2 ;  /* 0x0000001706067c11 */ /* 0x000fe200090f0eff */
[----:B------:R-:W-:Y:S01]  /*7010*/  IMAD R18, R18, UR24, RZ ;  /* 0x0000001812127c24 */ /* 0x000fe2000f8e02ff */
[-C--:B------:R-:W-:Y:S01]  /*7020*/  LEA R227, P2, R226, R5.reuse, 0x1 ;  /* 0x00000005e2e37211 */ /* 0x080fe200078408ff */
[----:B------:R-:W-:Y:S01]  /*7030*/  IMAD R17, R17, UR24, RZ ;  /* 0x0000001811117c24 */ /* 0x000fe2000f8e02ff */
[----:B------:R-:W-:-:S02]  /*7040*/  LEA R229, P3, R21, R5, 0x1 ;  /* 0x0000000515e57211 */ /* 0x000fc400078608ff */
[-C--:B------:R-:W-:Y:S01]  /*7050*/  LEA R231, P4, R20, R5.reuse, 0x1 ;  /* 0x0000000514e77211 */ /* 0x080fe200078808ff */
[----:B------:R-:W-:Y:S01]  /*7060*/  IMAD R16, R16, UR24, RZ ;  /* 0x0000001810107c24 */ /* 0x000fe2000f8e02ff */
[-C--:B------:R-:W-:Y:S01]  /*7070*/  LEA.HI.X.SX32 R226, R226, R6.reuse, 0x1, P2 ;  /* 0x00000006e2e27211 */ /* 0x080fe200010f0eff */
[----:B------:R-:W-:Y:S01]  /*7080*/  IMAD R15, R15, UR24, RZ ;  /* 0x000000180f0f7c24 */ /* 0x000fe2000f8e02ff */
[-C--:B------:R-:W-:Y:S02]  /*7090*/  LEA.HI.X.SX32 R228, R21, R6.reuse, 0x1, P3 ;  /* 0x0000000615e47211 */ /* 0x080fe400018f0eff */
[-C--:B------:R-:W-:Y:S01]  /*70a0*/  LEA R233, P2, R19, R5.reuse, 0x1 ;  /* 0x0000000513e97211 */ /* 0x080fe200078408ff */
[----:B------:R-:W-:Y:S01]  /*70b0*/  IMAD R14, R14, UR24, RZ ;  /* 0x000000180e0e7c24 */ /* 0x000fe2000f8e02ff */
[----:B------:R-:W-:Y:S02]  /*70c0*/  LEA.HI.X.SX32 R230, R20, R6, 0x1, P4 ;  /* 0x0000000614e67211 */ /* 0x000fe400020f0eff */
        /* <DEDUP_REMOVED lines=16> */
[----:B0-----:R-:W-:Y:S01]  /*71d0*/  IMAD R7, R7, UR25, RZ ;  /* 0x0000001907077c24 */ /* 0x001fe2000f8e02ff */
[----:B------:R-:W-:Y:S02]  /*71e0*/  LEA.HI.X.SX32 R242, R14, R6, 0x1, P4 ;  /* 0x000000060ef27211 */ /* 0x000fe400020f0eff */
[-C--:B------:R-:W-:Y:S01]  /*71f0*/  LEA R247, P3, R12, R5.reuse, 0x1 ;  /* 0x000000050cf77211 */ /* 0x080fe200078608ff */
[----:B-1----:R-:W-:Y:S01]  /*7200*/  IMAD R9, R9, UR22, RZ ;  /* 0x0000001609097c24 */ /* 0x002fe2000f8e02ff */
[----:B------:R-:W-:-:S02]  /*7210*/  LEA R249, P4, R11, R5, 0x1 ;  /* 0x000000050bf97211 */ /* 0x000fc400078808ff */
[-C--:B------:R-:W-:Y:S02]  /*7220*/  LEA.HI.X.SX32 R244, R13, R6.reuse, 0x1, P2 ;  /* 0x000000060df47211 */ /* 0x080fe400010f0eff */
[-C--:B------:R-:W-:Y:S02]  /*7230*/  LEA.HI.X.SX32 R246, R12, R6.reuse, 0x1, P3 ;  /* 0x000000060cf67211 */ /* 0x080fe400018f0eff */
[-C--:B------:R-:W-:Y:S02]  /*7240*/  LEA R251, P2, R10, R5.reuse, 0x1 ;  /* 0x000000050afb7211 */ /* 0x080fe400078408ff */
[----:B------:R-:W-:Y:S02]  /*7250*/  LEA.HI.X.SX32 R248, R11, R6, 0x1, P4 ;  /* 0x000000060bf87211 */ /* 0x000fe400020f0eff */
[-C--:B------:R-:W-:Y:S02]  /*7260*/  LEA R12, P3, R8, R5.reuse, 0x1 ;  /* 0x00000005080c7211 */ /* 0x080fe400078608ff */
[----:B------:R-:W-:-:S02]  /*7270*/  LEA R11, P4, R7, R5, 0x1 ;  /* 0x00000005070b7211 */ /* 0x000fc400078808ff */
[----:B------:R-:W-:Y:S02]  /*7280*/  LEA R5, P5, R9, R5, 0x1 ;  /* 0x0000000509057211 */ /* 0x000fe400078a08ff */
[----:B------:R-:W-:Y:S01]  /*7290*/  LEA.HI.X.SX32 R250, R10, R6, 0x1, P2 ;  /* 0x000000060afa7211 */ /* 0x000fe200010f0eff */
[----:B------:R-:W-:Y:S01]  /*72a0*/  STL [R1], R12 ;  /* 0x0000000c01007387 */ /* 0x000fe20000100800 */
[----:B------:R-:W-:Y:S02]  /*72b0*/  IADD3 R106, P2, PT, R106, R0, RZ ;  /* 0x000000006a6a7210 */ /* 0x000fe40007f5e0ff */
[----:B------:R-:W-:Y:S01]  /*72c0*/  LEA.HI.X.SX32 R7, R7, R6, 0x1, P4 ;  /* 0x0000000607077211 */ /* 0x000fe200020f0eff */
[----:B------:R-:W-:Y:S01]  /*72d0*/  STL [R1+0x8], R11 ;  /* 0x0000080b01007387 */ /* 0x000fe20000100800 */
[----:B------:R-:W-:-:S03]  /*72e0*/  LEA.HI.X.SX32 R107, R4, R2, 0x1, P2 ;  /* 0x00000002046b7211 */ /* 0x000fc600010f0eff */
[----:B------:R0:W-:Y:S01]  /*72f0*/  STL [R1+0x10], R5 ;  /* 0x0000100501007387 */ /* 0x0001e20000100800 */
[-C--:B------:R-:W-:Y:S02]  /*7300*/  LEA.HI.X.SX32 R252, R8, R6.reuse, 0x1, P3 ;  /* 0x0000000608fc7211 */ /* 0x080fe400018f0eff */
[----:B------:R-:W-:Y:S01]  /*7310*/  PRMT R4, RZ, 0x7610, R4 ;  /* 0x00007610ff047816 */ /* 0x000fe20000000004 */
[----:B------:R1:W-:Y:S01]  /*7320*/  STL [R1+0x4], R7 ;  /* 0x0000040701007387 */ /* 0x0003e20000100800 */
[----:B0-----:R-:W-:Y:S01]  /*7330*/  LEA.HI.X.SX32 R5, R9, R6, 0x1, P5 ;  /* 0x0000000609057211 */ /* 0x001fe200028f0eff */
[----:B------:R-:W-:Y:S02]  /*7340*/  @!P0 IMAD.MOV.U32 R6, RZ, RZ, R106 ;  /* 0x000000ffff068224 */ /* 0x000fe400078e006a */
[----:B-1----:R-:W-:Y:S02]  /*7350*/  @!P0 IMAD.MOV.U32 R7, RZ, RZ, R107 ;  /* 0x000000ffff078224 */ /* 0x002fe400078e006b */
[----:B------:R0:W-:Y:S04]  /*7360*/  STL [R1+0xc], R5 ;  /* 0x00000c0501007387 */ /* 0x0001e80000100800 */
[----:B------:R1:W5:Y:S01]  /*7370*/  @!P0 LDG.E.U16 R4, desc[UR30][R6.64] ;  /* 0x0000001e06048981 */ /* 0x000362000c1e1500 */
[----:B0-----:R-:W-:-:S05]  /*7380*/  VIADD R5, R108, 0xffffffff ;  /* 0xffffffff6c057836 */ /* 0x001fca0000000000 */
[----:B------:R-:W-:Y:S02]  /*7390*/  ISETP.GE.U32.AND P0, PT, R5, 0x7fffff80, PT ;  /* 0x7fffff800500780c */ /* 0x000fe40003f06070 */
[----:B------:R-:W-:-:S11]  /*73a0*/  PRMT R5, RZ, 0x7610, R5 ;  /* 0x00007610ff057816 */ /* 0x000fd60000000005 */
[----:B-1----:R-:W-:Y:S02]  /*73b0*/  @!P0 IMAD.MOV.U32 R6, RZ, RZ, R0 ;  /* 0x000000ffff068224 */ /* 0x002fe400078e0000 */
[----:B------:R-:W-:-:S05]  /*73c0*/  @!P0 IMAD.MOV.U32 R7, RZ, RZ, R2 ;  /* 0x000000ffff078224 */ /* 0x000fca00078e0002 */
[----:B------:R0:W5:Y:S01]  /*73d0*/  @!P0 LDG.E.U16 R5, desc[UR30][R6.64] ;  /* 0x0000001e06058981 */ /* 0x000162000c1e1500 */
[----:B------:R-:W-:-:S04]  /*73e0*/  @!UP1 UIADD3 UR22, UPT, UPT, -UR5, 0x100000, URZ ;  /* 0x0010000005169890 */ /* 0x000fc8000fffe1ff */
[----:B------:R-:W-:Y:S02]  /*73f0*/  @!UP1 USHF.L.U32 UR23, UR22, 0xb, URZ ;  /* 0x0000000b16179899 */ /* 0x000fe400080006ff */
[----:B------:R-:W-:Y:S01]  /*7400*/  @!UP1 USHF.L.U32 UR22, UR22, 0x1, URZ ;  /* 0x0000000116169899 */ /* 0x000fe200080006ff */
[----:B0-----:R-:W-:-:S05]  /*7410*/  VIADD R6, R108, 0x7f ;  /* 0x0000007f6c067836 */ /* 0x001fca0000000000 */
[----:B------:R-:W-:Y:S01]  /*7420*/  ISETP.GT.AND P0, PT, R6, 0x7f, PT ;  /* 0x0000007f0600780c */ /* 0x000fe20003f04270 */
[----:B------:R-:W-:-:S05]  /*7430*/  VOTEU.ALL UP1, P1 ;  /* 0x0000000000ff7886 */ /* 0x000fca0000820000 */
[----:B------:R0:W1:Y:S07]  /*7440*/  @!UP1 SYNCS.EXCH.64 URZ, [UR7+0x2008], UR22 ;  /* 0x0020081607ff95b2 */ /* 0x00006e0008000100 */
[----:B0-----:R-:W-:Y:S05]  /*7450*/  @!P0 BRA `(.L_x_6) ;  /* 0x0000000400b08947 */ /* 0x001fea0003800000 */
[----:B------:R-:W2:Y:S04]  /*7460*/  LDL.LU R10, [R1+0x2d4] ;  /* 0x0002d400010a7983 */ /* 0x000ea80000300800 */
[----:B------:R-:W3:Y:S04]  /*7470*/  LDL.LU R11, [R1+0x2ac] ;  /* 0x0002ac00010b7983 */ /* 0x000ee80000300800 */
[----:B------:R-:W4:Y:S04]  /*7480*/  LDL.LU R12, [R1+0x2c4] ;  /* 0x0002c400010c7983 */ /* 0x000f280000300800 */
        /* <DEDUP_REMOVED lines=11> */
[----:B------:R-:W4:Y:S01]  /*7540*/  LDL.LU R42, [R1+0x2a8] ;  /* 0x0002a800012a7983 */ /* 0x000f220000300800 */
[----:B-----5:R-:W-:-:S02]  /*7550*/  PRMT R7, R28, 0x5410, R27 ;  /* 0x000054101c077816 */ /* 0x020fc4000000001b */
[----:B------:R-:W-:Y:S02]  /*7560*/  PRMT R8, R30, 0x5410, R29 ;  /* 0x000054101e087816 */ /* 0x000fe4000000001d */
[----:B------:R-:W-:Y:S02]  /*7570*/  PRMT R4, R5, 0x5410, R4 ;  /* 0x0000541005047816 */ /* 0x000fe40000000004 */
[----:B------:R-:W-:Y:S02]  /*7580*/  PRMT R9, R32, 0x5410, R31 ;  /* 0x0000541020097816 */ /* 0x000fe4000000001f */
[----:B------:R-:W-:Y:S02]  /*7590*/  PRMT R5, R24, 0x5410, R23 ;  /* 0x0000541018057816 */ /* 0x000fe40000000017 */
[----:B------:R-:W-:Y:S02]  /*75a0*/  PRMT R6, R26, 0x5410, R25 ;  /* 0x000054101a067816 */ /* 0x000fe40000000019 */
[----:B------:R-:W-:-:S02]  /*75b0*/  PRMT R23, R61, 0x5410, R62 ;  /* 0x000054103d177816 */ /* 0x000fc4000000003e */
[----:B------:R-:W-:Y:S02]  /*75c0*/  PRMT R24, R63, 0x5410, R64 ;  /* 0x000054103f187816 */ /* 0x000fe40000000040 */
[----:B------:R-:W-:Y:S02]  /*75d0*/  PRMT R25, R65, 0x5410, R66 ;  /* 0x0000541041197816 */ /* 0x000fe40000000042 */
[----:B------:R-:W-:Y:S01]  /*75e0*/  PRMT R26, R67, 0x5410, R109 ;  /* 0x00005410431a7816 */ /* 0x000fe2000000006d */
[----:B--2---:R-:W-:Y:S01]  /*75f0*/  IMAD.MOV.U32 R27, RZ, RZ, R10 ;  /* 0x000000ffff1b7224 */ /* 0x004fe200078e000a */
[----:B------:R-:W-:Y:S01]  /*7600*/  PRMT R10, R34, 0x5410, R33 ;  /* 0x00005410220a7816 */ /* 0x000fe20000000021 */
[----:B---3--:R-:W-:Y:S01]  /*7610*/  IMAD.MOV.U32 R30, RZ, RZ, R11 ;  /* 0x000000ffff1e7224 */ /* 0x008fe200078e000b */
[----:B------:R-:W-:Y:S01]  /*7620*/  PRMT R11, R35, 0x5410, R36 ;  /* 0x00005410230b7816 */ /* 0x000fe20000000024 */
[----:B------:R-:W-:Y:S01]  /*7630*/  IMAD.MOV.U32 R66, RZ, RZ, R27 ;  /* 0x000000ffff427224 */ /* 0x000fe200078e001b */
[----:B------:R-:W-:Y:S01]  /*7640*/  PRMT R27, R110, 0x5410, R111 ;  /* 0x000054106e1b7816 */ /* 0x000fe2000000006f */
[----:B----4-:R-:W-:Y:S01]  /*7650*/  IMAD.MOV.U32 R28, RZ, RZ, R12 ;  /* 0x000000ffff1c7224 */ /* 0x010fe200078e000c */
[----:B------:R-:W-:Y:S01]  /*7660*/  PRMT R12, R37, 0x5410, R38 ;  /* 0x00005410250c7816 */ /* 0x000fe20000000026 */
[----:B------:R-:W-:Y:S01]  /*7670*/  IMAD.MOV.U32 R61, RZ, RZ, R30 ;  /* 0x000000ffff3d7224 */ /* 0x000fe200078e001e */
        /* <DEDUP_REMOVED lines=46> */
[----:B------:R-:W-:-:S02]  /*7960*/  PRMT R41, R139, 0x5410, R138 ;  /* 0x000054108b297816 */ /* 0x000fc4000000008a */
        /* <DEDUP_REMOVED lines=25> */
[----:B------:R-:W-:-:S04]  /*7b00*/  PRMT R67, R109, 0x5410, R67 ;  /* 0x000054106d437816 */ /* 0x000fc80000000043 */
[----:B------:R0:W-:Y:S03]  /*7b10*/  STTM.x64 tmem[UR15+0x10], R4 ;  /* 0x00001004000079ed */ /* 0x0001e6000834000f */
.L_x_6:
[----:B0-----:R-:W2:Y:S04]  /*7b20*/  LDL R20, [R1] ;  /* 0x0000000001147983 */ /* 0x001ea80000100800 */
[----:B-----5:R-:W3:Y:S04]  /*7b30*/  LDL R25, [R1+0x4] ;  /* 0x0000040001197983 */ /* 0x020ee80000100800 */
[----:B------:R-:W4:Y:S04]  /*7b40*/  LDL R22, [R1+0x8] ;  /* 0x0000080001167983 */ /* 0x000f280000100800 */
[----:B------:R-:W3:Y:S04]  /*7b50*/  LDL R24, [R1+0xc] ;  /* 0x00000c0001187983 */ /* 0x000ee80000100800 */
[----:B------:R-:W3:Y:S01]  /*7b60*/  LDL R23, [R1+0x10] ;  /* 0x0000100001177983 */ /* 0x000ee20000100800 */
[----:B------:R-:W0:Y:S01]  /*7b70*/  S2R R4, SR_TID.X ;  /* 0x0000000000047919 */ /* 0x000e220000002100 */
[----:B------:R-:W1:Y:S01]  /*7b80*/  FENCE.VIEW.ASYNC.T ;  /* 0x00000000000073c6 */ /* 0x000e620000000200 */
[----:B------:R-:W-:Y:S01]  /*7b90*/  PRMT R19, RZ, 0x7610, R19 ;  /* 0x00007610ff137816 */ /* 0x000fe20000000013 */
[----:B------:R-:W0:Y:S01]  /*7ba0*/  LDCU UR5, c[0x0][0x3a0] ;  /* 0x00007400ff0577ac */ /* 0x000e220008000800 */
[----:B------:R-:W-:-:S02]  /*7bb0*/  PRMT R11, RZ, 0x7610, R11 ;  /* 0x00007610ff0b7816 */ /* 0x000fc4000000000b */
[----:B------:R-:W-:Y:S01]  /*7bc0*/  PRMT R18, RZ, 0x7610, R18 ;  /* 0x00007610ff127816 */ /* 0x000fe20000000012 */
[----:B------:R-:W0:Y:S02]  /*7bd0*/  LDCU.64 UR22, c[0x0][0x3a8] ;  /* 0x00007500ff1677ac */ /* 0x000e240008000a00 */
[----:B0-----:R-:W-:-:S04]  /*7be0*/  LOP3.LUT R4, R4, 0x7f, RZ, 0xc0, !PT ;  /* 0x0000007f04047812 */ /* 0x001fc800078ec0ff */
[----:B------:R-:W-:-:S13]  /*7bf0*/  ISETP.LT.AND P0, PT, R4, R108, P0 ;  /* 0x0000006c0400720c */ /* 0x000fda0000701270 */
[----:B------:R-:W-:Y:S02]  /*7c00*/  @P0 IMAD.MOV.U32 R4, RZ, RZ, R227 ;  /* 0x000000ffff040224 */ /* 0x000fe400078e00e3 */
[----:B------:R-:W-:Y:S01]  /*7c10*/  @P0 IMAD.MOV.U32 R5, RZ, RZ, R226 ;  /* 0x000000ffff050224 */ /* 0x000fe200078e00e2 */
[----:B-1----:R-:W-:Y:S01]  /*7c20*/  BAR.SYNC.DEFER_BLOCKING 0x0 ;  /* 0x0000000000007b1d */ /* 0x002fe20000010000 */
[----:B------:R-:W-:Y:S02]  /*7c30*/  PRMT R10, RZ, 0x7610, R10 ;  /* 0x00007610ff0a7816 */ /* 0x000fe4000000000a */
[----:B------:R-:W-:-:S03]  /*7c40*/  PRMT R17, RZ, 0x7610, R17 ;  /* 0x00007610ff117816 */ /* 0x000fc60000000011 */
[----:B------:R0:W3:Y:S02]  /*7c50*/  @P0 LDG.E.U16 R19, desc[UR30][R4.64] ;  /* 0x0000001e04130981 */ /* 0x0000e4000c1e1500 */
[----:B0-----:R-:W-:Y:S02]  /*7c60*/  @P0 IMAD.MOV.U32 R4, RZ, RZ, R243 ;  /* 0x000000ffff040224 */ /* 0x001fe400078e00f3 */
[----:B------:R-:W-:-:S05]  /*7c70*/  @P0 IMAD.MOV.U32 R5, RZ, RZ, R242 ;  /* 0x000000ffff050224 */ /* 0x000fca00078e00f2 */
[----:B------:R0:W3:Y:S02]  /*7c80*/  @P0 LDG.E.U16 R11, desc[UR30][R4.64] ;  /* 0x0000001e040b0981 */ /* 0x0000e4000c1e1500 */
[----:B0-----:R-:W-:Y:S02]  /*7c90*/  @P0 IMAD.MOV.U32 R4, RZ, RZ, R229 ;  /* 0x000000ffff040224 */ /* 0x001fe400078e00e5 */
[----:B------:R-:W-:-:S05]  /*7ca0*/  @P0 IMAD.MOV.U32 R5, RZ, RZ, R228 ;  /* 0x000000ffff050224 */ /* 0x000fca00078e00e4 */
[----:B------:R0:W3:Y:S02]  /*7cb0*/  @P0 LDG.E.U16 R18, desc[UR30][R4.64] ;  /* 0x0000001e04120981 */ /* 0x0000e4000c1e1500 */
[----:B0-----:R-:W-:Y:S02]  /*7cc0*/  @P0 IMAD.MOV.U32 R4, RZ, RZ, R245 ;  /* 0x000000ffff040224 */ /* 0x001fe400078e00f5 */
[----:B------:R-:W-:-:S05]  /*7cd0*/  @P0 IMAD.MOV.U32 R5, RZ, RZ, R244 ;  /* 0x000000ffff050224 */ /* 0x000fca00078e00f4 */
[----:B------:R0:W3:Y:S01]  /*7ce0*/  @P0 LDG.E.U16 R10, desc[UR30][R4.64] ;  /* 0x0000001e040a0981 */ /* 0x0000e2000c1e1500 */
[----:B------:R-:W-:Y:S01]  /*7cf0*/  PRMT R9, RZ, 0x7610, R9 ;  /* 0x00007610ff097816 */ /* 0x000fe20000000009 */
        /* <DEDUP_REMOVED lines=24> */
[----:B------:R-:W-:Y:S01]  /*7e80*/  @P0 IMAD.MOV.U32 R21, RZ, RZ, R238 ;  /* 0x000000ffff150224 */ /* 0x000fe200078e00ee */
[----:B------:R-:W-:Y:S01]  /*7e90*/  PRMT R13, RZ, 0x7610, R13 ;  /* 0x00007610ff0d7816 */ /* 0x000fe2000000000d */
[----:B0-----:R-:W-:Y:S02]  /*7ea0*/  @P0 IMAD.MOV.U32 R4, RZ, RZ, R237 ;  /* 0x000000ffff040224 */ /* 0x001fe400078e00ed */
[----:B------:R-:W-:-:S05]  /*7eb0*/  @P0 IMAD.MOV.U32 R5, RZ, RZ, R236 ;  /* 0x000000ffff050224 */ /* 0x000fca00078e00ec */
[----:B------:R0:W3:Y:S02]  /*7ec0*/  @P0 LDG.E.U16 R14, desc[UR30][R4.64] ;  /* 0x0000001e040e0981 */ /* 0x0000e4000c1e1500 */
[----:B0-----:R-:W-:Y:S01]  /*7ed0*/  @P0 IMAD.MOV.U32 R5, RZ, RZ, R252 ;  /* 0x000000ffff050224 */ /* 0x001fe200078e00fc */
[----:B------:R-:W-:Y:S01]  /*7ee0*/  PRMT R12, RZ, 0x7610, R12 ;  /* 0x00007610ff0c7816 */ /* 0x000fe2000000000c */
[----:B--2---:R-:W-:Y:S02]  /*7ef0*/  @P0 IMAD.MOV.U32 R4, RZ, RZ, R20 ;  /* 0x000000ffff040224 */ /* 0x004fe400078e0014 */
[----:B------:R-:W-:-:S03]  /*7f00*/  @P0 IMAD.MOV.U32 R20, RZ, RZ, R239 ;  /* 0x000000ffff140224 */ /* 0x000fc600078e00ef */
[----:B------:R0:W2:Y:S04]  /*7f10*/  @P0 LDG.E.U16 R6, desc[UR30][R4.64] ;  /* 0x0000001e04060981 */ /* 0x0000a8000c1e1500 */
[----:B------:R4:W2:Y:S01]  /*7f20*/  @P0 LDG.E.U16 R13, desc[UR30][R20.64] ;  /* 0x0000001e140d0981 */ /* 0x0008a2000c1e1500 */
[----:B0-----:R-:W-:Y:S01]  /*7f30*/  PRMT R5, RZ, 0x7610, R5 ;  /* 0x00007610ff057816 */ /* 0x001fe20000000005 */
[----:B----4-:R-:W-:Y:S02]  /*7f40*/  @P0 IMAD.MOV.U32 R20, RZ, RZ, R22 ;  /* 0x000000ffff140224 */ /* 0x010fe400078e0016 */
[----:B---3--:R-:W-:-:S05]  /*7f50*/  @P0 IMAD.MOV.U32 R21, RZ, RZ, R25 ;  /* 0x000000ffff150224 */ /* 0x008fca00078e0019 */
[----:B------:R0:W3:Y:S01]  /*7f60*/  @P0 LDG.E.U16 R5, desc[UR30][R20.64] ;  /* 0x0000001e14050981 */ /* 0x0000e2000c1e1500 */
[----:B------:R-:W-:Y:S01]  /*7f70*/  PRMT R4, RZ, 0x7610, R4 ;  /* 0x00007610ff047816 */ /* 0x000fe20000000004 */
[----:B0-----:R-:W-:Y:S02]  /*7f80*/  @P0 IMAD.MOV.U32 R20, RZ, RZ, R241 ;  /* 0x000000ffff140224 */ /* 0x001fe400078e00f1 */
[----:B------:R-:W-:-:S05]  /*7f90*/  @P0 IMAD.MOV.U32 R21, RZ, RZ, R240 ;  /* 0x000000ffff150224 */ /* 0x000fca00078e00f0 */
[----:B------:R0:W4:Y:S02]  /*7fa0*/  @P0 LDG.E.U16 R12, desc[UR30][R20.64] ;  /* 0x0000001e140c0981 */ /* 0x000124000c1e1500 */
[----:B0-----:R-:W-:Y:S02]  /*7fb0*/  @P0 IMAD.MOV.U32 R20, RZ, RZ, R23 ;  /* 0x000000ffff140224 */ /* 0x001fe400078e0017 */
[----:B------:R-:W-:-:S05]  /*7fc0*/  @P0 IMAD.MOV.U32 R21, RZ, RZ, R24 ;  /* 0x000000ffff150224 */ /* 0x000fca00078e0018 */
[----:B------:R0:W4:Y:S01]  /*7fd0*/  @P0 LDG.E.U16 R4, desc[UR30][R20.64] ;  /* 0x0000001e14040981 */ /* 0x000122000c1e1500 */
[----:B------:R-:W1:Y:S02]  /*7fe0*/  S2R R22, SR_TID.X ;  /* 0x0000000000167919 */ /* 0x000e640000002100 */
[C---:B-1----:R-:W-:Y:S02]  /*7ff0*/  IMAD.SHL.U32 R108, R22.reuse, 0x20, RZ ;  /* 0x00000020166c7824 */ /* 0x042fe400078e00ff */
[----:B0-----:R-:W-:-:S03]  /*8000*/  IMAD.SHL.U32 R20, R22, 0x2, RZ ;  /* 0x0000000216147824 */ /* 0x001fc600078e00ff */
[----:B------:R-:W-:-:S04]  /*8010*/  LOP3.LUT R108, R108, 0x800, RZ, 0xc0, !PT ;  /* 0x000008006c6c7812 */ /* 0x000fc800078ec0ff */
[----:B------:R-:W-:-:S04]  /*8020*/  LOP3.LUT R108, R108, 0x7e, R20, 0xf8, !PT ;  /* 0x0000007e6c6c7812 */ /* 0x000fc800078ef814 */
[C---:B------:R-:W-:Y:S01]  /*8030*/  LOP3.LUT R23, R108.reuse, 0x10, RZ, 0x3c, !PT ;  /* 0x000000106c177812 */ /* 0x040fe200078e3cff */
[----:B------:R-:W-:Y:S01]  /*8040*/  STS.U16 [R108+UR7], R19 ;  /* 0x000000136c007988 */ /* 0x000fe20008000407 */
[C---:B------:R-:W-:Y:S02]  /*8050*/  LOP3.LUT R22, R108.reuse, 0x20, RZ, 0x3c, !PT ;  /* 0x000000206c167812 */ /* 0x040fe400078e3cff */
[C---:B------:R-:W-:Y:S01]  /*8060*/  LOP3.LUT R21, R108.reuse, 0x30, RZ, 0x3c, !PT ;  /* 0x000000306c157812 */ /* 0x040fe200078e3cff */
[----:B------:R-:W-:Y:S04]  /*8070*/  STS.U16 [R108+UR7+0x400], R11 ;  /* 0x0004000b6c007988 */ /* 0x000fe80008000407 */
[----:B------:R-:W-:Y:S04]  /*8080*/  STS.U16 [R23+UR7+0x80], R18 ;  /* 0x0000801217007988 */ /* 0x000fe80008000407 */
[----:B------:R0:W-:Y:S02]  /*8090*/  STS.U16 [R23+UR7+0x480], R10 ;  /* 0x0004800a17007988 */ /* 0x0001e40008000407 */
[----:B0-----:R-:W-:-:S02]  /*80a0*/  LOP3.LUT R10, R108, 0x40, RZ, 0x3c, !PT ;  /* 0x000000406c0a7812 */ /* 0x001fc400078e3cff */
[----:B------:R-:W-:Y:S04]  /*80b0*/  STS.U16 [R22+UR7+0x100], R17 ;  /* 0x0001001116007988 */ /* 0x000fe80008000407 */
[----:B------:R0:W-:Y:S02]  /*80c0*/  STS.U16 [R22+UR7+0x500], R9 ;  /* 0x0005000916007988 */ /* 0x0001e40008000407 */
[C---:B0-----:R-:W-:Y:S02]  /*80d0*/  LOP3.LUT R9, R108.reuse, 0x50, RZ, 0x3c, !PT ;  /* 0x000000506c097812 */ /* 0x041fe400078e3cff */
[----:B------:R-:W-:Y:S04]  /*80e0*/  STS.U16 [R21+UR7+0x180], R16 ;  /* 0x0001801015007988 */ /* 0x000fe80008000407 */
[----:B------:R0:W-:Y:S02]  /*80f0*/  STS.U16 [R21+UR7+0x580], R8 ;  /* 0x0005800815007988 */ /* 0x0001e40008000407 */
[----:B0-----:R-:W-:-:S02]  /*8100*/  LOP3.LUT R8, R108, 0x60, RZ, 0x3c, !PT ;  /* 0x000000606c087812 */ /* 0x001fc400078e3cff */
[----:B------:R-:W-:Y:S01]  /*8110*/  STS.U16 [R10+UR7+0x200], R15 ;  /* 0x0002000f0a007988 */ /* 0x000fe20008000407 */
[----:B------:R-:W-:-:S03]  /*8120*/  UIADD3 UR25, UPT, UPT, UR5, 0x7f, URZ ;  /* 0x0000007f05197890 */ /* 0x000fc6000fffe0ff */
[----:B------:R0:W-:Y:S02]  /*8130*/  STS.U16 [R10+UR7+0x600], R7 ;  /* 0x000600070a007988 */ /* 0x0001e40008000407 */
[----:B0-----:R-:W-:Y:S02]  /*8140*/  LOP3.LUT R7, R108, 0x70, RZ, 0x3c, !PT ;  /* 0x000000706c077812 */ /* 0x001fe400078e3cff */
[----:B------:R0:W-:Y:S01]  /*8150*/  STS.U16 [R9+UR7+0x280], R14 ;  /* 0x0002800e09007988 */ /* 0x0001e20008000407 */
[----:B------:R-:W-:Y:S02]  /*8160*/  USHF.L.U32 UR5, UR23, 0x7, URZ ;  /* 0x0000000717057899 */ /* 0x000fe400080006ff */
[----:B------:R-:W-:-:S04]  /*8170*/  USHF.R.S32.HI UR23, URZ, 0x1f, UR25 ;  /* 0x0000001fff177899 */ /* 0x000fc80008011419 */
[----:B------:R-:W-:-:S04]  /*8180*/  ULEA.HI UR24, UR23, UR25, URZ, 0x7 ;  /* 0x0000001917187291 */ /* 0x000fc8000f8f38ff */
[----:B------:R-:W-:Y:S01]  /*8190*/  USHF.R.S32.HI UR24, URZ, 0x7, UR24 ;  /* 0x00000007ff187899 */ /* 0x000fe20008011418 */
[----:B--2---:R0:W-:Y:S04]  /*81a0*/  STS.U16 [R9+UR7+0x680], R6 ;  /* 0x0006800609007988 */ /* 0x0041e80008000407 */
[----:B------:R0:W-:Y:S04]  /*81b0*/  STS.U16 [R8+UR7+0x300], R13 ;  /* 0x0003000d08007988 */ /* 0x0001e80008000407 */
[----:B---3--:R0:W-:Y:S04]  /*81c0*/  STS.U16 [R8+UR7+0x700], R5 ;  /* 0x0007000508007988 */ /* 0x0081e80008000407 */
[----:B----4-:R0:W-:Y:S04]  /*81d0*/  STS.U16 [R7+UR7+0x380], R12 ;  /* 0x0003800c07007988 */ /* 0x0101e80008000407 */
[----:B------:R0:W-:Y:S01]  /*81e0*/  STS.U16 [R7+UR7+0x780], R4 ;  /* 0x0007800407007988 */ /* 0x0001e20008000407 */
[----:B------:R1:W-:Y:S06]  /*81f0*/  MEMBAR.ALL.CTA ;  /* 0x0000000000007992 */ /* 0x0003ec0000008000 */
[----:B-1----:R-:W1:Y:S01]  /*8200*/  FENCE.VIEW.ASYNC.S ;  /* 0x00000000000073c6 */ /* 0x002e620000000000 */
[----:B------:R-:W-:-:S02]  /*8210*/  UISETP.LT.AND UP1, UPT, UR24, 0x1, UPT ;  /* 0x000000011800788c */ /* 0x000fc4000bf21270 */
[----:B------:R-:W-:Y:S02]  /*8220*/  UIADD3 UR23, UPT, UPT, UR7, 0x1000, URZ ;  /* 0x0000100007177890 */ /* 0x000fe4000fffe0ff */
[----:B------:R-:W-:Y:S02]  /*8230*/  USEL UR59, UR24, 0x1, !UP1 ;  /* 0x00000001183b7887 */ /* 0x000fe4000c800000 */
[----:B------:R-:W-:Y:S02]  /*8240*/  UISETP.NE.U32.AND UP1, UPT, UR26, URZ, UPT ;  /* 0x000000ff1a00728c */ /* 0x000fe4000bf25070 */
[----:B------:R-:W-:Y:S02]  /*8250*/  USHF.R.U32.HI UR23, URZ, 0x4, UR23 ;  /* 0x00000004ff177899 */ /* 0x000fe40008011617 */
[----:B------:R-:W-:Y:S02]  /*8260*/  UISETP.LT.OR UP3, UPT, UR25, 0x80, UP1 ;  /* 0x000000801900788c */ /* 0x000fe40008f61670 */
[----:B------:R-:W-:-:S02]  /*8270*/  USGXT.U32 UR54, UR23, 0xe ;  /* 0x0000000e1736789a */ /* 0x000fc40008000000 */
[----:B------:R-:W-:Y:S02]  /*8280*/  USHF.L.U32 UR55, UR22, 0x7, URZ ;  /* 0x0000000716377899 */ /* 0x000fe400080006ff */
[----:B------:R-:W-:Y:S02]  /*8290*/  UIADD3 UR61, UP2, UPT, UR54, 0x2, URZ ;  /* 0x00000002363d7890 */ /* 0x000fe4000ff5e0ff */
[----:B------:R-:W-:Y:S01]  /*82a0*/  UIADD3 UR59, UPT, UPT, UR59, -0x1, URZ ;  /* 0xffffffff3b3b7890 */ /* 0x000fe2000fffe0ff */
[----:B------:R-:W-:Y:S01]  /*82b0*/  UMOV UR22, URZ ;  /* 0x000000ff00167c82 */ /* 0x000fe20008000000 */
[----:B------:R-:W-:Y:S02]  /*82c0*/  UIADD3 UR60, UPT, UPT, UR13, 0x10, URZ ;  /* 0x000000100d3c7890 */ /* 0x000fe4000fffe0ff */
[----:B------:R-:W-:Y:S02]  /*82d0*/  UIADD3.X UR64, UPT, UPT, UR22, 0x40004040, URZ, UP2, !UPT ;  /* 0x4000404016407890 */ /* 0x000fe400097fe4ff */
[----:B------:R-:W-:Y:S01]  /*82e0*/  UISETP.NE.U32.AND UP2, UPT, UR59, URZ, UPT ;  /* 0x000000ff3b00728c */ /* 0x000fe2000bf45070 */
[----:B-1----:R-:W-:Y:S06]  /*82f0*/  BAR.SYNC.DEFER_BLOCKING 0x0 ;  /* 0x0000000000007b1d */ /* 0x002fec0000010000 */
[----:B0-----:R-:W-:Y:S05]  /*8300*/  BRA.U UP3, `(.L_x_7) ;  /* 0x0000000103c07547 */ /* 0x001fea000b800000 */
[----:B------:R-:W-:Y:S01]  /*8310*/  USHF.R.U32.HI UR22, URZ, 0x4, UR7 ;  /* 0x00000004ff167899 */ /* 0x000fe20008011607 */
[----:B------:R-:W-:Y:S01]  /*8320*/  UMOV UR23, URZ ;  /* 0x000000ff00177c82 */ /* 0x000fe20008000000 */
[----:B------:R-:W-:Y:S02]  /*8330*/  UIADD3 UR66, UPT, UPT, UR13, 0x18, URZ ;  /* 0x000000180d427890 */ /* 0x000fe4000fffe0ff */
[----:B------:R-:W-:Y:S02]  /*8340*/  USGXT.U32 UR22, UR22, 0xe ;  /* 0x0000000e1616789a */ /* 0x000fe40008000000 */
[----:B------:R-:W-:Y:S02]  /*8350*/  UIADD3 UR67, UPT, UPT, UR13, 0x20, URZ ;  /* 0x000000200d437890 */ /* 0x000fe4000fffe0ff */
[----:B------:R-:W-:Y:S01]  /*8360*/  UIADD3 UR44, UP3, UPT, UR22, 0x2, URZ ;  /* 0x00000002162c7890 */ /* 0x000fe2000ff7e0ff */
[----:B------:R-:W-:Y:S01]  /*8370*/  UMOV UR46, UR4 ;  /* 0x00000004002e7c82 */ /* 0x000fe20008000000 */
[----:B------:R-:W-:-:S02]  /*8380*/  UMOV UR47, URZ ;  /* 0x000000ff002f7c82 */ /* 0x000fc40008000000 */
[----:B------:R-:W-:Y:S02]  /*8390*/  UIADD3.X UR45, UPT, UPT, UR23, 0x40004040, URZ, UP3, !UPT ;  /* 0x40004040172d7890 */ /* 0x000fe40009ffe4ff */
[----:B------:R-:W-:Y:S02]  /*83a0*/  UIADD3 UR68, UPT, UPT, UR13, 0x28, URZ ;  /* 0x000000280d447890 */ /* 0x000fe4000fffe0ff */
[----:B------:R-:W-:Y:S02]  /*83b0*/  UIADD3.64 UR62, UPT, UPT, UR44, 0x2, URZ ;  /* 0x000000022c3e7897 */ /* 0x000fe4000fffe0ff */
[----:B------:R-:W-:Y:S02]  /*83c0*/  UIADD3.64 UR56, UPT, UPT, UR44, 0x4, URZ ;  /* 0x000000042c387897 */ /* 0x000fe4000fffe0ff */
[----:B------:R-:W-:Y:S01]  /*83d0*/  UIADD3 UR69, UPT, UPT, UR13, 0x30, URZ ;  /* 0x000000300d457890 */ /* 0x000fe2000fffe0ff */
[----:B------:R-:W-:Y:S01]  /*83e0*/  UMOV UR65, UR46 ;  /* 0x0000002e00417c82 */ /* 0x000fe20008000000 */
[----:B------:R-:W-:-:S02]  /*83f0*/  UIADD3.64 UR52, UPT, UPT, UR44, 0x7e, URZ ;  /* 0x0000007e2c347897 */ /* 0x000fc4000fffe0ff */
[----:B------:R-:W-:Y:S02]  /*8400*/  UIADD3 UR70, UPT, UPT, UR13, 0x38, URZ ;  /* 0x000000380d467890 */ /* 0x000fe4000fffe0ff */
[----:B------:R-:W-:Y:S02]  /*8410*/  UIADD3.64 UR46, UPT, UPT, UR44, 0x80, URZ ;  /* 0x000000802c2e7897 */ /* 0x000fe4000fffe0ff */
[----:B------:R-:W-:Y:S02]  /*8420*/  UIADD3 UR71, UPT, UPT, UR13, 0x40, URZ ;  /* 0x000000400d477890 */ /* 0x000fe4000fffe0ff */
[----:B------:R-:W-:Y:S01]  /*8430*/  UIADD3.64 UR48, UPT, UPT, UR44, 0x82, URZ ;  /* 0x000000822c307897 */ /* 0x000fe2000fffe0ff */
[----:B------:R-:W-:Y:S01]  /*8440*/  UMOV UR26, 0x0 ;  /* 0x00000000001a7882 */ /* 0x000fe20000000000 */
[----:B------:R-:W-:Y:S01]  /*8450*/  UMOV UR27, 0x8040010 ;  /* 0x08040010001b7882 */ /* 0x000fe20000000000 */
[----:B------:R-:W-:Y:S02]  /*8460*/  UIADD3 UR72, UPT, UPT, UR13, 0x48, URZ ;  /* 0x000000480d487890 */ /* 0x000fe4000fffe0ff */
[----:B------:R-:W-:Y:S01]  /*8470*/  UIADD3.64 UR50, UPT, UPT, UR44, 0x84, URZ ;  /* 0x000000842c327897 */ /* 0x000fe2000fffe0ff */
[----:B------:R-:W-:Y:S01]  /*8480*/  UMOV UR23, 0x40004040 ;  /* 0x4000404000177882 */ /* 0x000fe20000000000 */
[----:B------:R-:W-:Y:S01]  /*8490*/  UMOV UR34, 0x0 ;  /* 0x0000000000227882 */ /* 0x000fe20000000000 */
[----:B------:R-:W-:Y:S01]  /*84a0*/  UMOV UR35, 0x8040010 ;  /* 0x0804001000237882 */ /* 0x000fe20000000000 */
[----:B------:R-:W-:Y:S01]  /*84b0*/  UMOV UR42, 0x0 ;  /* 0x00000000002a7882 */ /* 0x000fe20000000000 */
[----:B------:R-:W-:Y:S01]  /*84c0*/  UMOV UR43, 0x8040010 ;  /* 0x08040010002b7882 */ /* 0x000fe20000000000 */
[----:B------:R0:W-:Y:S01]  /*84d0*/  UTCHMMA tmem[UR60], gdesc[UR22], tmem[UR13], tmem[UR26], idesc[UR27], !UPT ;  /* 0x00ff1a163c0079ea */ /* 0x0001e2000f80000d */
[----:B------:R-:W-:Y:S01]  /*84e0*/  UMOV UR40, 0x0 ;  /* 0x0000000000287882 */ /* 0x000fe20000000000 */
[----:B------:R-:W-:Y:S01]  /*84f0*/  UMOV UR41, 0x8040010 ;  /* 0x0804001000297882 */ /* 0x000fe20000000000 */
[----:B------:R0:W-:Y:S01]  /*8500*/  UTCHMMA tmem[UR66], gdesc[UR44], tmem[UR13], tmem[UR34], idesc[UR35], UPT ;  /* 0x00ff222c420079ea */ /* 0x0001e2000b80000d */
        /* <DEDUP_REMOVED lines=12> */
[----:B------:R0:W-:Y:S01]  /*85d0*/  UTCHMMA tmem[UR71], gdesc[UR48], tmem[UR13], tmem[UR32], idesc[UR33], UPT ;  /* 0x00ff2030470079ea */ /* 0x0001e2000b80000d */
[----:B------:R0:W-:Y:S01]  /*85e0*/  UTCHMMA tmem[UR72], gdesc[UR50], tmem[UR13], tmem[UR24], idesc[UR25], UPT ;  /* 0x00ff1832480079ea */ /* 0x0001e2000b80000d */
[----:B------:R0:W-:Y:S01]  /*85f0*/  UTCBAR [UR65], URZ ;  /* 0x000000ff410073e9 */ /* 0x0001e200080000ff */
[----:B------:R-:W-:Y:S01]  /*8600*/  NOP ;  /* 0x0000000000007918 */ /* 0x000fe20000000000 */
.L_x_7:
[----:B------:R-:W-:Y:S01]  /*8610*/  IMAD.MOV.U32 R109, RZ, RZ, RZ ;  /* 0x000000ffff6d7224 */ /* 0x000fe200078e00ff */
[----:B0-----:R-:W-:Y:S01]  /*8620*/  UMOV UR40, URZ ;  /* 0x000000ff00287c82 */ /* 0x001fe20008000000 */
[----:B------:R-:W-:Y:S01]  /*8630*/  UMOV UR22, UR61 ;  /* 0x0000003d00167c82 */ /* 0x000fe20008000000 */
[----:B------:R-:W-:Y:S01]  /*8640*/  UMOV UR23, UR64 ;  /* 0x0000004000177c82 */ /* 0x000fe20008000000 */
[----:B------:R-:W-:Y:S05]  /*8650*/  BRA.U !UP2, `(.L_x_8) ;  /* 0x0000005d0abc7547 */ /* 0x000fea000b800000 */
[----:B------:R-:W-:Y:S02]  /*8660*/  USHF.R.S32.HI UR63, URZ, 0x1f, UR55 ;  /* 0x0000001fff3f7899 */ /* 0x000fe40008011437 */
[----:B------:R-:W-:Y:S02]  /*8670*/  USHF.R.S32.HI UR62, URZ, 0x1f, UR5 ;  /* 0x0000001fff3e7899 */ /* 0x000fe40008011405 */
[----:B------:R-:W-:Y:S02]  /*8680*/  UIADD3.64 UR24, UPT, UPT, UR22, 0x2, URZ ;  /* 0x0000000216187897 */ /* 0x000fe4000fffe0ff */
[----:B------:R-:W-:Y:S02]  /*8690*/  UIADD3.64 UR26, UPT, UPT, UR22, 0x4, URZ ;  /* 0x00000004161a7897 */ /* 0x000fe4000fffe0ff */
[----:B------:R-:W-:Y:S02]  /*86a0*/  UIADD3.64 UR32, UPT, UPT, UR22, 0x7e, URZ ;  /* 0x0000007e16207897 */ /* 0x000fe4000fffe0ff */
[----:B------:R-:W-:-:S02]  /*86b0*/  UIADD3.64 UR34, UPT, UPT, UR22, 0x80, URZ ;  /* 0x0000008016227897 */ /* 0x000fc4000fffe0ff */
[----:B------:R-:W-:Y:S02]  /*86c0*/  UIADD3.64 UR36, UPT, UPT, UR22, 0x82, URZ ;  /* 0x0000008216247897 */ /* 0x000fe4000fffe0ff */
[----:B------:R-:W-:Y:S02]  /*86d0*/  UIADD3.64 UR38, UPT, UPT, UR22, 0x84, URZ ;  /* 0x0000008416267897 */ /* 0x000fe4000fffe0ff */
[----:B------:R-:W-:Y:S02]  /*86e0*/  USHF.L.U32 UR66, UR5, 0x1, URZ ;  /* 0x0000000105427899 */ /* 0x000fe400080006ff */
[----:B------:R-:W-:Y:S02]  /*86f0*/  USHF.L.U32 UR65, UR55, 0x1, URZ ;  /* 0x0000000137417899 */ /* 0x000fe400080006ff */
[----:B------:R-:W-:Y:S02]  /*8700*/  USHF.L.U64.HI UR62, UR5, 0x1, UR62 ;  /* 0x00000001053e7899 */ /* 0x000fe4000801023e */
[----:B------:R-:W-:Y:S01]  /*8710*/  USHF.L.U64.HI UR63, UR55, 0x1, UR63 ;  /* 0x00000001373f7899 */ /* 0x000fe2000801023f */
[----:B------:R-:W-:Y:S01]  /*8720*/  UMOV UR64, 0x1 ;  /* 0x0000000100407882 */ /* 0x000fe20000000000 */
[----:B------:R-:W-:-:S10]  /*8730*/  UMOV UR61, URZ ;  /* 0x000000ff003d7c82 */ /* 0x000fd40008000000 */
.L_x_11:
[----:B-1----:R-:W0:Y:S01]  /*8740*/  LDC R152, c[0x0][0x3a0] ;  /* 0x0000e800ff987b82 */ /* 0x002e220000000800 */
[----:B------:R-:W-:Y:S01]  /*8750*/  VIADD R109, R109, 0x1 ;  /* 0x000000016d6d7836 */ /* 0x000fe20000000000 */
[----:B------:R-:W-:Y:S01]  /*8760*/  IADD3 R0, P2, PT, R0, UR65, RZ ;  /* 0x0000004100007c10 */ /* 0x000fe2000ff5e0ff */
[----:B------:R1:W-:Y:S03]  /*8770*/  STL [R1+0x2fc], R231 ;  /* 0x0002fce701007387 */ /* 0x0003e60000100800 */
[----:B------:R-:W-:Y:S02]  /*8780*/  IADD3.X R2, PT, PT, R2, UR63, RZ, P2, !PT ;  /* 0x0000003f02027c10 */ /* 0x000fe400097fe4ff */
[----:B------:R-:W-:Y:S01]  /*8790*/  IADD3 R106, P5, PT, R106, UR65, RZ ;  /* 0x000000416a6a7c10 */ /* 0x000fe2000ffbe0ff */
[----:B0-----:R-:W-:Y:S01]  /*87a0*/  IMAD R152, R109, -0x80, R152 ;  /* 0xffffff806d987824 */ /* 0x001fe200078e0298 */
[----:B------:R-:W-:Y:S01]  /*87b0*/  PRMT R151, RZ, 0x7610, R151 ;  /* 0x00007610ff977816 */ /* 0x000fe20000000097 */
[----:B-1----:R-:W2:Y:S03]  /*87c0*/  LDL.LU R231, [R1+0x28] ;  /* 0x0000280001e77983 */ /* 0x002ea60000300800 */
[C---:B------:R-:W-:Y:S01]  /*87d0*/  ISETP.GT.AND P0, PT, R152.reuse, RZ, PT ;  /* 0x000000ff9800720c */ /* 0x040fe20003f04270 */
[----:B------:R0:W-:Y:S01]  /*87e0*/  STL [R1+0x2f8], R230 ;  /* 0x0002f8e601007387 */ /* 0x0001e20000100800 */
[----:B------:R-:W-:-:S02]  /*87f0*/  ISETP.GT.AND P3, PT, R152, 0x1, PT ;  /* 0x000000019800780c */ /* 0x000fc40003f64270 */
[----:B------:R-:W-:Y:S02]  /*8800*/  ISETP.GT.AND P2, PT, R152, 0x2, PT ;  /* 0x000000029800780c */ /* 0x000fe40003f44270 */
[----:B------:R-:W-:Y:S02]  /*8810*/  IADD3.X R107, PT, PT, R107, UR63, RZ, P5, !PT ;  /* 0x0000003f6b6b7c10 */ /* 0x000fe4000affe4ff */
[----:B------:R-:W-:Y:S02]  /*8820*/  IADD3 R104, P4, PT, R104, UR65, RZ ;  /* 0x0000004168687c10 */ /* 0x000fe4000ff9e0ff */
[----:B------:R-:W-:Y:S01]  /*8830*/  PRMT R153, RZ, 0x7610, R153 ;  /* 0x00007610ff997816 */ /* 0x000fe20000000099 */
[----:B0-----:R-:W3:Y:S02]  /*8840*/  LDL.LU R230, [R1+0x38] ;  /* 0x0000380001e67983 */ /* 0x001ee40000300800 */
[----:B------:R-:W-:Y:S02]  /*8850*/  @P0 IMAD.MOV.U32 R4, RZ, RZ, R0 ;  /* 0x000000ffff040224 */ /* 0x000fe400078e0000 */
[----:B------:R-:W-:Y:S01]  /*8860*/  @P0 IMAD.MOV.U32 R5, RZ, RZ, R2 ;  /* 0x000000ffff050224 */ /* 0x000fe200078e0002 */
[----:B------:R-:W-:Y:S01]  /*8870*/  IADD3.X R105, PT, PT, R105, UR63, RZ, P4, !PT ;  /* 0x0000003f69697c10 */ /* 0x000fe2000a7fe4ff */
[----:B------:R0:W-:Y:S04]  /*8880*/  STL [R1+0x2f4], R229 ;  /* 0x0002f4e501007387 */ /* 0x0001e80000100800 */
[----:B------:R1:W4:Y:S01]  /*8890*/  @P0 LDG.E.U16 R151, desc[UR30][R4.64] ;  /* 0x0000001e04970981 */ /* 0x000322000c1e1500 */
[----:B------:R-:W-:-:S02]  /*88a0*/  ISETP.GT.AND P0, PT, R152, 0x3, PT ;  /* 0x000000039800780c */ /* 0x000fc40003f04270 */
[----:B------:R-:W-:Y:S02]  /*88b0*/  IADD3 R102, P4, PT, R102, UR65, RZ ;  /* 0x0000004166667c10 */ /* 0x000fe4000ff9e0ff */
[----:B------:R-:W-:Y:S01]  /*88c0*/  PRMT R149, RZ, 0x7610, R149 ;  /* 0x00007610ff957816 */ /* 0x000fe20000000095 */
[----:B0-----:R-:W2:Y:S01]  /*88d0*/  LDL.LU R229, [R1+0x30] ;  /* 0x0000300001e57983 */ /* 0x001ea20000300800 */
[----:B-1----:R-:W-:Y:S02]  /*88e0*/  @P3 IMAD.MOV.U32 R4, RZ, RZ, R106 ;  /* 0x000000ffff043224 */ /* 0x002fe400078e006a */
        /* <DEDUP_REMOVED lines=12> */
[----:B------:R1:W5:Y:S01]  /*89b0*/  @P2 LDG.E.U16 R149, desc[UR30][R4.64] ;  /* 0x0000001e04952981 */ /* 0x000362000c1e1500 */
        /* <DEDUP_REMOVED lines=24> */
[----:B------:R-:W-:-:S04]  /*8b40*/  IADD3.X R95, PT, PT, R95, UR63, RZ, P5, !PT ;  /* 0x0000003f5f5f7c10 */ /* 0x000fc8000affe4ff */
[----:B------:R0:W5:Y:S01]  /*8b50*/  @P2 LDG.E.U16 R6, desc[UR30][R4.64] ;  /* 0x0000001e04062981 */ /* 0x000162000c1e1500 */
[----:B------:R-:W-:Y:S02]  /*8b60*/  ISETP.GT.AND P2, PT, R152, 0x8, PT ;  /* 0x000000089800780c */ /* 0x000fe40003f44270 */
[----:B------:R-:W-:Y:S01]  /*8b70*/  IADD3 R92, P4, PT, R92, UR65, RZ ;  /* 0x000000415c5c7c10 */ /* 0x000fe2000ff9e0ff */
[----:B0-----:R-:W-:Y:S02]  /*8b80*/  @P0 IMAD.MOV.U32 R4, RZ, RZ, R96 ;  /* 0x000000ffff040224 */ /* 0x001fe400078e0060 */
[----:B------:R-:W-:Y:S01]  /*8b90*/  @P0 IMAD.MOV.U32 R5, RZ, RZ, R97 ;  /* 0x000000ffff050224 */ /* 0x000fe200078e0061 */
[----:B------:R-:W-:-:S04]  /*8ba0*/  PRMT R147, RZ, 0x7610, R147 ;  /* 0x00007610ff937816 */ /* 0x000fc80000000093 */
[----:B------:R0:W5:Y:S01]  /*8bb0*/  @P0 LDG.E.U16 R7, desc[UR30][R4.64] ;  /* 0x0000001e04070981 */ /* 0x000162000c1e1500 */
[----:B------:R-:W-:Y:S02]  /*8bc0*/  ISETP.GT.AND P0, PT, R152, 0x9, PT ;  /* 0x000000099800780c */ /* 0x000fe40003f04270 */
[----:B------:R-:W-:Y:S02]  /*8bd0*/  IADD3.X R94, PT, PT, R94, UR63, RZ, P4, !PT ;  /* 0x0000003f5e5e7c10 */ /* 0x000fe4000a7fe4ff */
[----:B------:R-:W-:Y:S01]  /*8be0*/  IADD3 R89, P4, PT, R89, UR65, RZ ;  /* 0x0000004159597c10 */ /* 0x000fe2000ff9e0ff */
[----:B0-----:R-:W-:Y:S02]  /*8bf0*/  @P3 IMAD.MOV.U32 R4, RZ, RZ, R93 ;  /* 0x000000ffff043224 */ /* 0x001fe400078e005d */
[----:B------:R-:W-:Y:S01]  /*8c00*/  @P3 IMAD.MOV.U32 R5, RZ, RZ, R95 ;  /* 0x000000ffff053224 */ /* 0x000fe200078e005f */
[----:B------:R-:W-:Y:S02]  /*8c10*/  PRMT R8, RZ, 0x7610, R8 ;  /* 0x00007610ff087816 */ /* 0x000fe40000000008 */
[----:B------:R-:W-:-:S02]  /*8c20*/  IADD3.X R91, PT, PT, R91, UR63, RZ, P4, !PT ;  /* 0x0000003f5b5b7c10 */ /* 0x000fc4000a7fe4ff */
[----:B------:R0:W5:Y:S01]  /*8c30*/  @P3 LDG.E.U16 R147, desc[UR30][R4.64] ;  /* 0x0000001e04933981 */ /* 0x000162000c1e1500 */
[----:B------:R-:W-:Y:S02]  /*8c40*/  ISETP.GT.AND P3, PT, R152, 0xa, PT ;  /* 0x0000000a9800780c */ /* 0x000fe40003f64270 */
[----:B------:R-:W-:Y:S02]  /*8c50*/  IADD3 R88, P5, PT, R88, UR65, RZ ;  /* 0x0000004158587c10 */ /* 0x000fe4000ffbe0ff */
[----:B------:R-:W-:Y:S01]  /*8c60*/  PRMT R146, RZ, 0x7610, R146 ;  /* 0x00007610ff927816 */ /* 0x000fe20000000092 */
[----:B0-----:R-:W-:Y:S02]  /*8c70*/  @P2 IMAD.MOV.U32 R4, RZ, RZ, R92 ;  /* 0x000000ffff042224 */ /* 0x001fe400078e005c */
        /* <DEDUP_REMOVED lines=248> */
[----:B------:R-:W-:Y:S01]  /*9c00*/  PRMT R128, RZ, 0x7610, R128 ;  /* 0x00007610ff807816 */ /* 0x000fe20000000080 */
[----:B0-----:R-:W-:Y:S02]  /*9c10*/  @P2 IMAD.MOV.U32 R4, RZ, RZ, R223 ;  /* 0x000000ffff042224 */ /* 0x001fe400078e00df */
[----:B------:R-:W-:-:S05]  /*9c20*/  @P2 IMAD.MOV.U32 R5, RZ, RZ, R222 ;  /* 0x000000ffff052224 */ /* 0x000fca00078e00de */
[----:B------:R0:W5:Y:S02]  /*9c30*/  @P2 LDG.E.U16 R26, desc[UR30][R4.64] ;  /* 0x0000001e041a2981 */ /* 0x000164000c1e1500 */
[----:B0-----:R-:W-:Y:S02]  /*9c40*/  @P0 IMAD.MOV.U32 R4, RZ, RZ, R225 ;  /* 0x000000ffff040224 */ /* 0x001fe400078e00e1 */
[----:B------:R-:W-:-:S05]  /*9c50*/  @P0 IMAD.MOV.U32 R5, RZ, RZ, R224 ;  /* 0x000000ffff050224 */ /* 0x000fca00078e00e0 */
[----:B------:R0:W5:Y:S04]  /*9c60*/  @P0 LDG.E.U16 R128, desc[UR30][R4.64] ;  /* 0x0000001e04800981 */ /* 0x000168000c1e1500 */
[----:B------:R-:W4:Y:S01]  /*9c70*/  LDL.LU R5, [R1+0x14] ;  /* 0x0000140001057983 */ /* 0x000f220000300800 */
[C---:B------:R-:W-:Y:S02]  /*9c80*/  ISETP.GT.AND P3, PT, R152.reuse, 0x2e, PT ;  /* 0x0000002e9800780c */ /* 0x040fe40003f64270 */
[----:B------:R-:W-:Y:S02]  /*9c90*/  ISETP.GT.AND P2, PT, R152, 0x2f, PT ;  /* 0x0000002f9800780c */ /* 0x000fe40003f44270 */
[----:B--2---:R-:W-:Y:S02]  /*9ca0*/  IADD3 R108, P5, PT, R108, UR65, RZ ;  /* 0x000000416c6c7c10 */ /* 0x004fe4000ffbe0ff */
[----:B------:R-:W-:-:S02]  /*9cb0*/  IADD3 R227, P4, PT, R227, UR65, RZ ;  /* 0x00000041e3e37c10 */ /* 0x000fc4000ff9e0ff */
[----:B------:R-:W-:Y:S02]  /*9cc0*/  PRMT R27, RZ, 0x7610, R27 ;  /* 0x00007610ff1b7816 */ /* 0x000fe4000000001b */
[----:B------:R-:W-:Y:S02]  /*9cd0*/  ISETP.GT.AND P0, PT, R152, 0x30, PT ;  /* 0x000000309800780c */ /* 0x000fe40003f04270 */
[----:B------:R-:W-:Y:S01]  /*9ce0*/  IADD3.X R226, PT, PT, R226, UR63, RZ, P4, !PT ;  /* 0x0000003fe2e27c10 */ /* 0x000fe2000a7fe4ff */
[----:B0-----:R-:W-:Y:S01]  /*9cf0*/  @P3 IMAD.MOV.U32 R4, RZ, RZ, R108 ;  /* 0x000000ffff043224 */ /* 0x001fe200078e006c */
[----:B------:R0:W-:Y:S01]  /*9d00*/  STL [R1+0x18], R108 ;  /* 0x0000186c01007387 */ /* 0x0001e20000100800 */
[----:B------:R-:W-:Y:S02]  /*9d10*/  IADD3 R231, P4, PT, R231, UR65, RZ ;  /* 0x00000041e7e77c10 */ /* 0x000fe4000ff9e0ff */
[----:B------:R-:W-:Y:S01]  /*9d20*/  PRMT R127, RZ, 0x7610, R127 ;  /* 0x00007610ff7f7816 */ /* 0x000fe2000000007f */
[----:B------:R-:W-:Y:S01]  /*9d30*/  STL [R1+0x20], R227 ;  /* 0x000020e301007387 */ /* 0x000fe20000100800 */
[----:B------:R-:W-:-:S02]  /*9d40*/  IADD3.X R228, PT, PT, R228, UR63, RZ, P4, !PT ;  /* 0x0000003fe4e47c10 */ /* 0x000fc4000a7fe4ff */
[----:B------:R-:W-:Y:S02]  /*9d50*/  PRMT R28, RZ, 0x7610, R28 ;  /* 0x00007610ff1c7816 */ /* 0x000fe4000000001c */
[----:B---3--:R-:W-:Y:S02]  /*9d60*/  IADD3 R230, P4, PT, R230, UR65, RZ ;  /* 0x00000041e6e67c10 */ /* 0x008fe4000ff9e0ff */
[----:B----4-:R-:W-:-:S05]  /*9d70*/  IADD3.X R5, PT, PT, R5, UR63, RZ, P5, !PT ;  /* 0x0000003f05057c10 */ /* 0x010fca000affe4ff */
[----:B------:R1:W-:Y:S04]  /*9d80*/  STL [R1+0x14], R5 ;  /* 0x0000140501007387 */ /* 0x0003e80000100800 */
[----:B------:R2:W5:Y:S01]  /*9d90*/  @P3 LDG.E.U16 R27, desc[UR30][R4.64] ;  /* 0x0000001e041b3981 */ /* 0x000562000c1e1500 */
[----:B------:R-:W-:-:S03]  /*9da0*/  IADD3 R229, P5, PT, R229, UR65, RZ ;  /* 0x00000041e5e57c10 */ /* 0x000fc6000ffbe0ff */
[----:B------:R3:W-:Y:S04]  /*9db0*/  STL [R1+0x1c], R226 ;  /* 0x00001ce201007387 */ /* 0x0007e80000100800 */
[----:B0-----:R-:W4:Y:S01]  /*9dc0*/  LDL.LU R108, [R1+0x34] ;  /* 0x00003400016c7983 */ /* 0x001f220000300800 */
[----:B--2---:R-:W-:Y:S02]  /*9dd0*/  @P2 IMAD.MOV.U32 R4, RZ, RZ, R227 ;  /* 0x000000ffff042224 */ /* 0x004fe400078e00e3 */
[----:B-1----:R-:W-:Y:S02]  /*9de0*/  @P2 IMAD.MOV.U32 R5, RZ, RZ, R226 ;  /* 0x000000ffff052224 */ /* 0x002fe400078e00e2 */
[----:B---3--:R-:W2:Y:S04]  /*9df0*/  LDL.LU R226, [R1+0x40] ;  /* 0x0000400001e27983 */ /* 0x008ea80000300800 */
[----:B------:R-:W-:Y:S04]  /*9e00*/  STL [R1+0x28], R231 ;  /* 0x000028e701007387 */ /* 0x000fe80000100800 */
[----:B------:R0:W5:Y:S04]  /*9e10*/  @P2 LDG.E.U16 R127, desc[UR30][R4.64] ;  /* 0x0000001e047f2981 */ /* 0x000168000c1e1500 */
[----:B------:R1:W-:Y:S01]  /*9e20*/  STL [R1+0x24], R228 ;  /* 0x000024e401007387 */ /* 0x0003e20000100800 */
[----:B0-----:R-:W-:-:S02]  /*9e30*/  @P0 IMAD.MOV.U32 R4, RZ, RZ, R231 ;  /* 0x000000ffff040224 */ /* 0x001fc400078e00e7 */
[----:B------:R-:W-:Y:S02]  /*9e40*/  @P0 IMAD.MOV.U32 R5, RZ, RZ, R228 ;  /* 0x000000ffff050224 */ /* 0x000fe400078e00e4 */
[----:B-1----:R-:W3:Y:S04]  /*9e50*/  LDL.LU R228, [R1+0x3c] ;  /* 0x00003c0001e47983 */ /* 0x002ee80000300800 */
[----:B------:R0:W-:Y:S04]  /*9e60*/  STL [R1+0x30], R229 ;  /* 0x000030e501007387 */ /* 0x0001e80000100800 */
[----:B------:R-:W3:Y:S04]  /*9e70*/  LDL.LU R231, [R1+0x48] ;  /* 0x0000480001e77983 */ /* 0x000ee80000300800 */
[----:B------:R-:W-:Y:S04]  /*9e80*/  STL [R1+0x38], R230 ;  /* 0x000038e601007387 */ /* 0x000fe80000100800 */
[----:B------:R-:W3:Y:S04]  /*9e90*/  LDL.LU R227, [R1+0x50] ;  /* 0x0000500001e37983 */ /* 0x000ee80000300800 */
[----:B------:R1:W5:Y:S04]  /*9ea0*/  @P0 LDG.E.U16 R28, desc[UR30][R4.64] ;  /* 0x0000001e041c0981 */ /* 0x000368000c1e1500 */
[----:B------:R-:W3:Y:S01]  /*9eb0*/  LDL.LU R5, [R1+0x2c] ;  /* 0x00002c0001057983 */ /* 0x000ee20000300800 */
[----:B------:R-:W-:-:S02]  /*9ec0*/  ISETP.GT.AND P3, PT, R152, 0x31, PT ;  /* 0x000000319800780c */ /* 0x000fc40003f64270 */
[C---:B------:R-:W-:Y:S02]  /*9ed0*/  ISETP.GT.AND P2, PT, R152.reuse, 0x32, PT ;  /* 0x000000329800780c */ /* 0x040fe40003f44270 */
[----:B------:R-:W-:Y:S02]  /*9ee0*/  PRMT R126, RZ, 0x7610, R126 ;  /* 0x00007610ff7e7816 */ /* 0x000fe4000000007e */
[----:B------:R-:W-:Y:S02]  /*9ef0*/  ISETP.GT.AND P0, PT, R152, 0x33, PT ;  /* 0x000000339800780c */ /* 0x000fe40003f04270 */
[----:B------:R-:W-:-:S05]  /*9f00*/  PRMT R29, RZ, 0x7610, R29 ;  /* 0x00007610ff1d7816 */ /* 0x000fca000000001d */
[----:B-1----:R-:W-:Y:S01]  /*9f10*/  @P3 IMAD.MOV.U32 R4, RZ, RZ, R229 ;  /* 0x000000ffff043224 */ /* 0x002fe200078e00e5 */
[----:B------:R-:W-:Y:S02]  /*9f20*/  PRMT R125, RZ, 0x7610, R125 ;  /* 0x00007610ff7d7816 */ /* 0x000fe4000000007d */
[----:B----4-:R-:W-:Y:S02]  /*9f30*/  IADD3.X R108, PT, PT, R108, UR63, RZ, P4, !PT ;  /* 0x0000003f6c6c7c10 */ /* 0x010fe4000a7fe4ff */
[----:B--2---:R-:W-:-:S04]  /*9f40*/  IADD3 R226, P4, PT, R226, UR65, RZ ;  /* 0x00000041e2e27c10 */ /* 0x004fc8000ff9e0ff */
[----:B---3--:R-:W-:Y:S02]  /*9f50*/  IADD3.X R228, PT, PT, R228, UR63, RZ, P4, !PT ;  /* 0x0000003fe4e47c10 */ /* 0x008fe4000a7fe4ff */
[----:B------:R-:W-:Y:S02]  /*9f60*/  IADD3 R227, P4, PT, R227, UR65, RZ ;  /* 0x00000041e3e37c10 */ /* 0x000fe4000ff9e0ff */
[----:B------:R-:W-:-:S05]  /*9f70*/  IADD3.X R5, PT, PT, R5, UR63, RZ, P5, !PT ;  /* 0x0000003f05057c10 */ /* 0x000fca000affe4ff */
        /* <DEDUP_REMOVED lines=14> */
[----:B------:R-:W-:Y:S04]  /*a060*/  STL [R1+0x48], R231 ;  /* 0x000048e701007387 */ /* 0x000fe80000100800 */
        /* <DEDUP_REMOVED lines=10> */
[----:B0-----:R-:W-:Y:S01]  /*a110*/  @P3 IMAD.MOV.U32 R4, RZ, RZ, R231 ;  /* 0x000000ffff043224 */ /* 0x001fe200078e00e7 */
        /* <DEDUP_REMOVED lines=9> */
[----:B------:R2:W-:Y:S01]  /*a1b0*/  STL [R1+0x4c], R229 ;  /* 0x00004ce501007387 */ /* 0x0005e20000100800 */
[----:B-1----:R-:W-:Y:S02]  /*a1c0*/  @P2 IMAD.MOV.U32 R4, RZ, RZ, R227 ;  /* 0x000000ffff042224 */ /* 0x002fe400078e00e3 */
[----:B0-----:R-:W-:Y:S02]  /*a1d0*/  @P2 IMAD.MOV.U32 R5, RZ, RZ, R229 ;  /* 0x000000ffff052224 */ /* 0x001fe400078e00e5 */
[----:B--2---:R-:W2:Y:S04]  /*a1e0*/  LDL.LU R229, [R1+0x64] ;  /* 0x0000640001e57983 */ /* 0x004ea80000300800 */
[----:B------:R-:W3:Y:S04]  /*a1f0*/  LDL.LU R227, [R1+0x70] ;  /* 0x0000700001e37983 */ /* 0x000ee80000300800 */
[----:B------:R-:W-:Y:S04]  /*a200*/  STL [R1+0x58], R108 ;  /* 0x0000586c01007387 */ /* 0x000fe80000100800 */
[----:B------:R0:W5:Y:S04]  /*a210*/  @P2 LDG.E.U16 R124, desc[UR30][R4.64] ;  /* 0x0000001e047c2981 */ /* 0x000168000c1e1500 */
[----:B------:R1:W-:Y:S01]  /*a220*/  STL [R1+0x54], R228 ;  /* 0x000054e401007387 */ /* 0x0003e20000100800 */
[----:B0-----:R-:W-:-:S02]  /*a230*/  @P0 IMAD.MOV.U32 R4, RZ, RZ, R108 ;  /* 0x000000ffff040224 */ /* 0x001fc400078e006c */
[----:B------:R-:W-:Y:S02]  /*a240*/  @P0 IMAD.MOV.U32 R5, RZ, RZ, R228 ;  /* 0x000000ffff050224 */ /* 0x000fe400078e00e4 */
[----:B-1----:R-:W4:Y:S04]  /*a250*/  LDL.LU R228, [R1+0x6c] ;  /* 0x00006c0001e47983 */ /* 0x002f280000300800 */
[----:B------:R-:W-:Y:S04]  /*a260*/  STL [R1+0x60], R230 ;  /* 0x000060e601007387 */ /* 0x000fe80000100800 */
[----:B------:R-:W4:Y:S04]  /*a270*/  LDL.LU R231, [R1+0x78] ;  /* 0x0000780001e77983 */ /* 0x000f280000300800 */
[----:B------:R-:W-:Y:S04]  /*a280*/  STL [R1+0x68], R226 ;  /* 0x000068e201007387 */ /* 0x000fe80000100800 */
[----:B------:R-:W4:Y:S04]  /*a290*/  LDL.LU R108, [R1+0x80] ;  /* 0x00008000016c7983 */ /* 0x000f280000300800 */
[----:B------:R0:W5:Y:S04]  /*a2a0*/  @P0 LDG.E.U16 R31, desc[UR30][R4.64] ;  /* 0x0000001e041f0981 */ /* 0x000168000c1e1500 */
[----:B------:R-:W4:Y:S01]  /*a2b0*/  LDL.LU R5, [R1+0x5c] ;  /* 0x00005c0001057983 */ /* 0x000f220000300800 */
[----:B------:R-:W-:-:S02]  /*a2c0*/  ISETP.GT.AND P3, PT, R152, 0x37, PT ;  /* 0x000000379800780c */ /* 0x000fc40003f64270 */
[C---:B------:R-:W-:Y:S02]  /*a2d0*/  ISETP.GT.AND P2, PT, R152.reuse, 0x38, PT ;  /* 0x000000389800780c */ /* 0x040fe40003f44270 */
[----:B------:R-:W-:Y:S02]  /*a2e0*/  PRMT R123, RZ, 0x7610, R123 ;  /* 0x00007610ff7b7816 */ /* 0x000fe4000000007b */
[----:B------:R-:W-:Y:S02]  /*a2f0*/  ISETP.GT.AND P0, PT, R152, 0x39, PT ;  /* 0x000000399800780c */ /* 0x000fe40003f04270 */
[----:B------:R-:W-:-:S05]  /*a300*/  PRMT R32, RZ, 0x7610, R32 ;  /* 0x00007610ff207816 */ /* 0x000fca0000000020 */
[----:B0-----:R-:W-:Y:S01]  /*a310*/  @P3 IMAD.MOV.U32 R4, RZ, RZ, R230 ;  /* 0x000000ffff043224 */ /* 0x001fe200078e00e6 */
[----:B------:R-:W-:Y:S02]  /*a320*/  PRMT R122, RZ, 0x7610, R122 ;  /* 0x00007610ff7a7816 */ /* 0x000fe4000000007a */
[----:B--2---:R-:W-:Y:S02]  /*a330*/  IADD3.X R229, PT, PT, R229, UR63, RZ, P4, !PT ;  /* 0x0000003fe5e57c10 */ /* 0x004fe4000a7fe4ff */
[----:B---3--:R-:W-:-:S04]  /*a340*/  IADD3 R227, P4, PT, R227, UR65, RZ ;  /* 0x00000041e3e37c10 */ /* 0x008fc8000ff9e0ff */
[----:B----4-:R-:W-:Y:S02]  /*a350*/  IADD3.X R228, PT, PT, R228, UR63, RZ, P4, !PT ;  /* 0x0000003fe4e47c10 */ /* 0x010fe4000a7fe4ff */
        /* <DEDUP_REMOVED lines=432> */
[----:B------:R0:W-:Y:S04]  /*be60*/  STL [R1+0x1b0], R230 ;  /* 0x0001b0e601007387 */ /* 0x0001e80000100800 */
        /* <DEDUP_REMOVED lines=10> */
[----:B-1----:R-:W-:Y:S01]  /*bf10*/  @P3 IMAD.MOV.U32 R4, RZ, RZ, R230 ;  /* 0x000000ffff043224 */ /* 0x002fe200078e00e6 */
        /* <DEDUP_REMOVED lines=12> */
[----:B-1----:R-:W-:Y:S01]  /*bfe0*/  @P2 IMAD.MOV.U32 R5, RZ, RZ, R229 ;  /* 0x000000ffff052224 */ /* 0x002fe200078e00e5 */
[----:B------:R-:W2:Y:S04]  /*bff0*/  LDL.LU R227, [R1+0x1d8] ;  /* 0x0001d80001e37983 */ /* 0x000ea80000300800 */
[----:B------:R0:W5:Y:S04]  /*c000*/  @P2 LDG.E.U16 R53, desc[UR30][R4.64] ;  /* 0x0000001e04352981 */ /* 0x000168000c1e1500 */
[----:B------:R-:W-:Y:S04]  /*c010*/  STL [R1+0x1c0], R108 ;  /* 0x0001c06c01007387 */ /* 0x000fe80000100800 */
[----:B------:R1:W-:Y:S01]  /*c020*/  STL [R1+0x1bc], R228 ;  /* 0x0001bce401007387 */ /* 0x0003e20000100800 */
[----:B0-----:R-:W-:-:S02]  /*c030*/  @P0 IMAD.MOV.U32 R4, RZ, RZ, R108 ;  /* 0x000000ffff040224 */ /* 0x001fc400078e006c */
[----:B------:R-:W-:Y:S01]  /*c040*/  @P0 IMAD.MOV.U32 R5, RZ, RZ, R228 ;  /* 0x000000ffff050224 */ /* 0x000fe200078e00e4 */
[----:B---3--:R-:W3:Y:S04]  /*c050*/  LDL.LU R229, [R1+0x1d4] ;  /* 0x0001d40001e57983 */ /* 0x008ee80000300800 */
[----:B------:R0:W-:Y:S04]  /*c060*/  STL [R1+0x1c8], R231 ;  /* 0x0001c8e701007387 */ /* 0x0001e80000100800 */
[----:B-1----:R-:W3:Y:S04]  /*c070*/  LDL.LU R228, [R1+0x1e0] ;  /* 0x0001e00001e47983 */ /* 0x002ee80000300800 */
[----:B------:R-:W-:Y:S04]  /*c080*/  STL [R1+0x1d0], R226 ;  /* 0x0001d0e201007387 */ /* 0x000fe80000100800 */
[----:B------:R1:W5:Y:S04]  /*c090*/  @P0 LDG.E.U16 R59, desc[UR30][R4.64] ;  /* 0x0000001e043b0981 */ /* 0x000368000c1e1500 */
[----:B------:R-:W3:Y:S01]  /*c0a0*/  LDL.LU R108, [R1+0x1e8] ;  /* 0x0001e800016c7983 */ /* 0x000ee20000300800 */
[----:B-1----:R-:W-:-:S03]  /*c0b0*/  IMAD.MOV.U32 R5, RZ, RZ, R231 ;  /* 0x000000ffff057224 */ /* 0x002fc600078e00e7 */
[----:B0-----:R-:W5:Y:S04]  /*c0c0*/  LDL.LU R231, [R1+0x2fc] ;  /* 0x0002fc0001e77983 */ /* 0x001f680000300800 */
[----:B------:R-:W3:Y:S01]  /*c0d0*/  LDL.LU R4, [R1+0x1c4] ;  /* 0x0001c40001047983 */ /* 0x000ee20000300800 */
[C---:B------:R-:W-:Y:S02]  /*c0e0*/  ISETP.GT.AND P3, PT, R152.reuse, 0x64, PT ;  /* 0x000000649800780c */ /* 0x040fe40003f64270 */
[C---:B------:R-:W-:Y:S02]  /*c0f0*/  ISETP.GT.AND P2, PT, R152.reuse, 0x65, PT ;  /* 0x000000659800780c */ /* 0x040fe40003f44270 */
[----:B------:R-:W-:Y:S02]  /*c100*/  PRMT R54, RZ, 0x7610, R54 ;  /* 0x00007610ff367816 */ /* 0x000fe40000000036 */
[----:B------:R-:W-:-:S02]  /*c110*/  ISETP.GT.AND P0, PT, R152, 0x66, PT ;  /* 0x000000669800780c */ /* 0x000fc40003f04270 */
[----:B------:R-:W-:Y:S02]  /*c120*/  PRMT R58, RZ, 0x7610, R58 ;  /* 0x00007610ff3a7816 */ /* 0x000fe4000000003a */
[----:B------:R-:W-:Y:S02]  /*c130*/  PRMT R55, RZ, 0x7610, R55 ;  /* 0x00007610ff377816 */ /* 0x000fe40000000037 */
[----:B----4-:R-:W-:Y:S02]  /*c140*/  IADD3.X R230, PT, PT, R230, UR63, RZ, P4, !PT ;  /* 0x0000003fe6e67c10 */ /* 0x010fe4000a7fe4ff */
[----:B--2---:R-:W-:-:S04]  /*c150*/  IADD3 R227, P4, PT, R227, UR65, RZ ;  /* 0x00000041e3e37c10 */ /* 0x004fc8000ff9e0ff */
[----:B---3--:R-:W-:Y:S02]  /*c160*/  IADD3.X R229, PT, PT, R229, UR63, RZ, P4, !PT ;  /* 0x0000003fe5e57c10 */ /* 0x008fe4000a7fe4ff */
[----:B------:R-:W-:-:S04]  /*c170*/  IADD3.X R4, PT, PT, R4, UR63, RZ, P5, !PT ;  /* 0x0000003f04047c10 */ /* 0x000fc8000affe4ff */
[-C--:B------:R-:W-:Y:S01]  /*c180*/  @P3 LOP3.LUT R5, R5, R4.reuse, RZ, 0x3c, !PT ;  /* 0x0000000405053212 */ /* 0x080fe200078e3cff */
[----:B------:R0:W-:Y:S03]  /*c190*/  STL [R1+0x1c4], R4 ;  /* 0x0001c40401007387 */ /* 0x0001e60000100800 */
[----:B0-----:R-:W-:-:S04]  /*c1a0*/  @P3 LOP3.LUT R4, R5, R4, RZ, 0x3c, !PT ;  /* 0x0000000405043212 */ /* 0x001fc800078e3cff */
[----:B------:R-:W-:Y:S01]  /*c1b0*/  @P3 LOP3.LUT R5, R5, R4, RZ, 0x3c, !PT ;  /* 0x0000000405053212 */ /* 0x000fe200078e3cff */
[----:B------:R0:W-:Y:S04]  /*c1c0*/  STL [R1+0x1cc], R230 ;  /* 0x0001cce601007387 */ /* 0x0001e80000100800 */
[----:B------:R1:W5:Y:S01]  /*c1d0*/  @P3 LDG.E.U16 R54, desc[UR30][R4.64] ;  /* 0x0000001e04363981 */ /* 0x000362000c1e1500 */
[----:B------:R-:W-:Y:S02]  /*c1e0*/  IADD3 R228, P5, PT, R228, UR65, RZ ;  /* 0x00000041e4e47c10 */ /* 0x000fe4000ffbe0ff */
[----:B------:R-:W-:Y:S01]  /*c1f0*/  IADD3 R108, P4, PT, R108, UR65, RZ ;  /* 0x000000416c6c7c10 */ /* 0x000fe2000ff9e0ff */
[----:B-1----:R-:W-:Y:S02]  /*c200*/  @P2 IMAD.MOV.U32 R4, RZ, RZ, R226 ;  /* 0x000000ffff042224 */ /* 0x002fe400078e00e2 */
[----:B------:R-:W-:Y:S01]  /*c210*/  @P2 IMAD.MOV.U32 R5, RZ, RZ, R230 ;  /* 0x000000ffff052224 */ /* 0x000fe200078e00e6 */
[----:B------:R-:W2:Y:S04]  /*c220*/  LDL.LU R226, [R1+0x1e4] ;  /* 0x0001e40001e27983 */ /* 0x000ea80000300800 */
[----:B0-----:R-:W3:Y:S04]  /*c230*/  LDL.LU R230, [R1+0x1f0] ;  /* 0x0001f00001e67983 */ /* 0x001ee80000300800 */
[----:B------:R0:W5:Y:S04]  /*c240*/  @P2 LDG.E.U16 R58, desc[UR30][R4.64] ;  /* 0x0000001e043a2981 */ /* 0x000168000c1e1500 */
[----:B------:R-:W-:Y:S04]  /*c250*/  STL [R1+0x1d8], R227 ;  /* 0x0001d8e301007387 */ /* 0x000fe80000100800 */
[----:B------:R1:W-:Y:S01]  /*c260*/  STL [R1+0x1d4], R229 ;  /* 0x0001d4e501007387 */ /* 0x0003e20000100800 */
[----:B0-----:R-:W-:-:S02]  /*c270*/  @P0 IMAD.MOV.U32 R4, RZ, RZ, R227 ;  /* 0x000000ffff040224 */ /* 0x001fc400078e00e3 */
[----:B------:R-:W-:-:S05]  /*c280*/  @P0 IMAD.MOV.U32 R5, RZ, RZ, R229 ;  /* 0x000000ffff050224 */ /* 0x000fca00078e00e5 */
[----:B------:R0:W5:Y:S04]  /*c290*/  @P0 LDG.E.U16 R55, desc[UR30][R4.64] ;  /* 0x0000001e04370981 */ /* 0x000168000c1e1500 */
[----:B-1----:R-:W4:Y:S04]  /*c2a0*/  LDL.LU R229, [R1+0x1f8] ;  /* 0x0001f80001e57983 */ /* 0x002f280000300800 */
[----:B------:R1:W-:Y:S04]  /*c2b0*/  STL [R1+0x1e0], R228 ;  /* 0x0001e0e401007387 */ /* 0x0003e80000100800 */
[----:B------:R-:W4:Y:S04]  /*c2c0*/  LDL.LU R227, [R1+0x200] ;  /* 0x0002000001e37983 */ /* 0x000f280000300800 */
[----:B------:R-:W-:Y:S04]  /*c2d0*/  STL [R1+0x1e8], R108 ;  /* 0x0001e86c01007387 */ /* 0x000fe80000100800 */
[----:B------:R-:W4:Y:S01]  /*c2e0*/  LDL.LU R5, [R1+0x1dc] ;  /* 0x0001dc0001057983 */ /* 0x000f220000300800 */
[----:B------:R-:W-:-:S02]  /*c2f0*/  ISETP.GT.AND P3, PT, R152, 0x67, PT ;  /* 0x000000679800780c */ /* 0x000fc40003f64270 */
[----:B------:R-:W-:Y:S02]  /*c300*/  ISETP.GT.AND P2, PT, R152, 0x68, PT ;  /* 0x000000689800780c */ /* 0x000fe40003f44270 */
[----:B------:R-:W-:Y:S02]  /*c310*/  PRMT R57, RZ, 0x7610, R57 ;  /* 0x00007610ff397816 */ /* 0x000fe40000000039 */
[----:B------:R-:W-:-:S07]  /*c320*/  PRMT R56, RZ, 0x7610, R56 ;  /* 0x00007610ff387816 */ /* 0x000fce0000000038 */
[----:B0-----:R-:W-:Y:S01]  /*c330*/  @P3 IMAD.MOV.U32 R4, RZ, RZ, R228 ;  /* 0x000000ffff043224 */ /* 0x001fe200078e00e4 */
[----:B--2---:R-:W-:Y:S02]  /*c340*/  IADD3.X R226, PT, PT, R226, UR63, RZ, P4, !PT ;  /* 0x0000003fe2e27c10 */ /* 0x004fe4000a7fe4ff */
[----:B---3--:R-:W-:Y:S02]  /*c350*/  IADD3 R230, P4, PT, R230, UR65, RZ ;  /* 0x00000041e6e67c10 */ /* 0x008fe4000ff9e0ff */
[----:B----4-:R-:W-:-:S05]  /*c360*/  IADD3.X R5, PT, PT, R5, UR63, RZ, P5, !PT ;  /* 0x0000003f05057c10 */ /* 0x010fca000affe4ff */
[----:B------:R0:W-:Y:S04]  /*c370*/  STL [R1+0x1dc], R5 ;  /* 0x0001dc0501007387 */ /* 0x0001e80000100800 */
[----:B------:R2:W5:Y:S04]  /*c380*/  @P3 LDG.E.U16 R57, desc[UR30][R4.64] ;  /* 0x0000001e04393981 */ /* 0x000568000c1e1500 */
[----:B------:R3:W-:Y:S04]  /*c390*/  STL [R1+0x1e4], R226 ;  /* 0x0001e4e201007387 */ /* 0x0007e80000100800 */
[----:B-1----:R-:W4:Y:S01]  /*c3a0*/  LDL.LU R228, [R1+0x1fc] ;  /* 0x0001fc0001e47983 */ /* 0x002f220000300800 */
[----:B--2---:R-:W-:-:S02]  /*c3b0*/  @P2 IMAD.MOV.U32 R4, RZ, RZ, R108 ;  /* 0x000000ffff042224 */ /* 0x004fc400078e006c */
[----:B0-----:R-:W-:Y:S02]  /*c3c0*/  @P2 IMAD.MOV.U32 R5, RZ, RZ, R226 ;  /* 0x000000ffff052224 */ /* 0x001fe400078e00e2 */
[----:B---3--:R-:W2:Y:S04]  /*c3d0*/  LDL.LU R226, [R1+0x208] ;  /* 0x0002080001e27983 */ /* 0x008ea80000300800 */
[----:B------:R-:W3:Y:S04]  /*c3e0*/  LDL.LU R108, [R1+0x210] ;  /* 0x00021000016c7983 */ /* 0x000ee80000300800 */
[----:B------:R0:W5:Y:S04]  /*c3f0*/  @P2 LDG.E.U16 R56, desc[UR30][R4.64] ;  /* 0x0000001e04382981 */ /* 0x000168000c1e1500 */
[----:B------:R1:W-:Y:S01]  /*c400*/  STL [R1+0x1f0], R230 ;  /* 0x0001f0e601007387 */ /* 0x0003e20000100800 */
[----:B0-----:R-:W-:-:S03]  /*c410*/  IMAD.MOV.U32 R5, RZ, RZ, R230 ;  /* 0x000000ffff057224 */ /* 0x001fc600078e00e6 */
[----:B-1----:R-:W5:Y:S04]  /*c420*/  LDL.LU R230, [R1+0x2f8] ;  /* 0x0002f80001e67983 */ /* 0x002f680000300800 */
[----:B------:R-:W2:Y:S01]  /*c430*/  LDL.LU R4, [R1+0x1ec] ;  /* 0x0001ec0001047983 */ /* 0x000ea20000300800 */
[----:B------:R-:W-:Y:S02]  /*c440*/  ISETP.GT.AND P0, PT, R152, 0x69, PT ;  /* 0x000000699800780c */ /* 0x000fe40003f04270 */
[----:B------:R-:W-:Y:S02]  /*c450*/  PRMT R155, RZ, 0x7610, R155 ;  /* 0x00007610ff9b7816 */ /* 0x000fe4000000009b */
[----:B------:R-:W-:Y:S02]  /*c460*/  IADD3 R229, P5, PT, R229, UR65, RZ ;  /* 0x00000041e5e57c10 */ /* 0x000fe4000ffbe0ff */
[----:B--2---:R-:W-:-:S07]  /*c470*/  IADD3.X R4, PT, PT, R4, UR63, RZ, P4, !PT ;  /* 0x0000003f04047c10 */ /* 0x004fce000a7fe4ff */
[-C--:B------:R-:W-:Y:S01]  /*c480*/  @P0 LOP3.LUT R5, R5, R4.reuse, RZ, 0x3c, !PT ;  /* 0x0000000405050212 */ /* 0x080fe200078e3cff */
[----:B------:R0:W-:Y:S03]  /*c490*/  STL [R1+0x1ec], R4 ;  /* 0x0001ec0401007387 */ /* 0x0001e60000100800 */
[----:B0-----:R-:W-:-:S04]  /*c4a0*/  @P0 LOP3.LUT R4, R5, R4, RZ, 0x3c, !PT ;  /* 0x0000000405040212 */ /* 0x001fc800078e3cff */
[----:B------:R-:W-:Y:S01]  /*c4b0*/  @P0 LOP3.LUT R5, R5, R4, RZ, 0x3c, !PT ;  /* 0x0000000405050212 */ /* 0x000fe200078e3cff */
[----:B------:R0:W-:Y:S04]  /*c4c0*/  STL [R1+0x1f8], R229 ;  /* 0x0001f8e501007387 */ /* 0x0001e80000100800 */
[----:B------:R1:W5:Y:S02]  /*c4d0*/  @P0 LDG.E.U16 R155, desc[UR30][R4.64] ;  /* 0x0000001e049b0981 */ /* 0x000364000c1e1500 */
[----:B-1----:R-:W-:Y:S02]  /*c4e0*/  IMAD.MOV.U32 R5, RZ, RZ, R229 ;  /* 0x000000ffff057224 */ /* 0x002fe400078e00e5 */
[----:B0-----:R-:W5:Y:S04]  /*c4f0*/  LDL.LU R229, [R1+0x2f4] ;  /* 0x0002f40001e57983 */ /* 0x001f680000300800 */
[----:B------:R-:W2:Y:S01]  /*c500*/  LDL.LU R4, [R1+0x1f4] ;  /* 0x0001f40001047983 */ /* 0x000ea20000300800 */
[----:B------:R-:W-:-:S02]  /*c510*/  ISETP.GT.AND P3, PT, R152, 0x6a, PT ;  /* 0x0000006a9800780c */ /* 0x000fc40003f64270 */
[----:B------:R-:W-:-:S05]  /*c520*/  IADD3 R227, P4, PT, R227, UR65, RZ ;  /* 0x00000041e3e37c10 */ /* 0x000fca000ff9e0ff */
[----:B------:R-:W-:Y:S01]  /*c530*/  STL [R1+0x200], R227 ;  /* 0x000200e301007387 */ /* 0x000fe20000100800 */
[----:B------:R-:W-:Y:S02]  /*c540*/  ISETP.GT.AND P2, PT, R152, 0x6b, PT ;  /* 0x0000006b9800780c */ /* 0x000fe40003f44270 */
[----:B------:R-:W-:Y:S02]  /*c550*/  PRMT R156, RZ, 0x7610, R156 ;  /* 0x00007610ff9c7816 */ /* 0x000fe4000000009c */
[----:B----4-:R-:W-:Y:S02]  /*c560*/  IADD3.X R228, PT, PT, R228, UR63, RZ, P4, !PT ;  /* 0x0000003fe4e47c10 */ /* 0x010fe4000a7fe4ff */
[----:B------:R-:W-:Y:S02]  /*c570*/  PRMT R157, RZ, 0x7610, R157 ;  /* 0x00007610ff9d7816 */ /* 0x000fe4000000009d */
[----:B------:R-:W-:Y:S02]  /*c580*/  IADD3 R226, P0, PT, R226, UR65, RZ ;  /* 0x00000041e2e27c10 */ /* 0x000fe4000ff1e0ff */
[----:B--2---:R-:W-:-:S04]  /*c590*/  IADD3.X R4, PT, PT, R4, UR63, RZ, P5, !PT ;  /* 0x0000003f04047c10 */ /* 0x004fc8000affe4ff */
[-C--:B------:R-:W-:Y:S01]  /*c5a0*/  @P3 LOP3.LUT R5, R5, R4.reuse, RZ, 0x3c, !PT ;  /* 0x0000000405053212 */ /* 0x080fe200078e3cff */
[----:B------:R0:W-:Y:S03]  /*c5b0*/  STL [R1+0x1f4], R4 ;  /* 0x0001f40401007387 */ /* 0x0001e60000100800 */
[----:B0-----:R-:W-:-:S04]  /*c5c0*/  @P3 LOP3.LUT R4, R5, R4, RZ, 0x3c, !PT ;  /* 0x0000000405043212 */ /* 0x001fc800078e3cff */
[----:B------:R-:W-:-:S05]  /*c5d0*/  @P3 LOP3.LUT R5, R5, R4, RZ, 0x3c, !PT ;  /* 0x0000000405053212 */ /* 0x000fca00078e3cff */
[----:B------:R0:W5:Y:S02]  /*c5e0*/  @P3 LDG.E.U16 R156, desc[UR30][R4.64] ;  /* 0x0000001e049c3981 */ /* 0x000164000c1e1500 */
[----:B0-----:R-:W-:Y:S02]  /*c5f0*/  IMAD.MOV.U32 R4, RZ, RZ, R228 ;  /* 0x000000ffff047224 */ /* 0x001fe400078e00e4 */
[----:B------:R-:W-:-:S05]  /*c600*/  IMAD.MOV.U32 R5, RZ, RZ, R227 ;  /* 0x000000ffff057224 */ /* 0x000fca00078e00e3 */
[----:B------:R-:W-:-:S04]  /*c610*/  @P2 LOP3.LUT R5, R5, R4, RZ, 0x3c, !PT ;  /* 0x0000000405052212 */ /* 0x000fc800078e3cff */
[C---:B------:R-:W-:Y:S01]  /*c620*/  @P2 LOP3.LUT R4, R5.reuse, R4, RZ, 0x3c, !PT ;  /* 0x0000000405042212 */ /* 0x040fe200078e3cff */
[----:B------:R0:W-:Y:S03]  /*c630*/  STL [R1+0x1fc], R228 ;  /* 0x0001fce401007387 */ /* 0x0001e60000100800 */
[----:B------:R-:W-:-:S05]  /*c640*/  @P2 LOP3.LUT R5, R5, R4, RZ, 0x3c, !PT ;  /* 0x0000000405052212 */ /* 0x000fca00078e3cff */
[----:B------:R1:W5:Y:S04]  /*c650*/  @P2 LDG.E.U16 R157, desc[UR30][R4.64] ;  /* 0x0000001e049d2981 */ /* 0x000368000c1e1500 */
[----:B0-----:R-:W5:Y:S04]  /*c660*/  LDL.LU R228, [R1+0x2f0] ;  /* 0x0002f00001e47983 */ /* 0x001f680000300800 */
[----:B------:R-:W5:Y:S01]  /*c670*/  LDL.LU R227, [R1+0x2ec] ;  /* 0x0002ec0001e37983 */ /* 0x000f620000300800 */
[----:B-1----:R-:W-:-:S03]  /*c680*/  IMAD.MOV.U32 R5, RZ, RZ, R226 ;  /* 0x000000ffff057224 */ /* 0x002fc600078e00e2 */
[----:B------:R0:W-:Y:S04]  /*c690*/  STL [R1+0x208], R226 ;  /* 0x000208e201007387 */ /* 0x0001e80000100800 */
[----:B0-----:R-:W5:Y:S04]  /*c6a0*/  LDL.LU R226, [R1+0x2e8] ;  /* 0x0002e80001e27983 */ /* 0x001f680000300800 */
[----:B------:R-:W2:Y:S01]  /*c6b0*/  LDL.LU R4, [R1+0x204] ;  /* 0x0002040001047983 */ /* 0x000ea20000300800 */
[----:B------:R-:W-:Y:S02]  /*c6c0*/  ISETP.GT.AND P4, PT, R152, 0x6c, PT ;  /* 0x0000006c9800780c */ /* 0x000fe40003f84270 */
[----:B------:R-:W-:-:S02]  /*c6d0*/  PRMT R160, RZ, 0x7610, R160 ;  /* 0x00007610ffa07816 */ /* 0x000fc400000000a0 */
[----:B--2---:R-:W-:-:S09]  /*c6e0*/  IADD3.X R4, PT, PT, R4, UR63, RZ, P0, !PT ;  /* 0x0000003f04047c10 */ /* 0x004fd200087fe4ff */
[-C--:B------:R-:W-:Y:S01]  /*c6f0*/  @P4 LOP3.LUT R5, R5, R4.reuse, RZ, 0x3c, !PT ;  /* 0x0000000405054212 */ /* 0x080fe200078e3cff */
[----:B------:R0:W-:Y:S03]  /*c700*/  STL [R1+0x204], R4 ;  /* 0x0002040401007387 */ /* 0x0001e60000100800 */
[----:B0-----:R-:W-:-:S04]  /*c710*/  @P4 LOP3.LUT R4, R5, R4, RZ, 0x3c, !PT ;  /* 0x0000000405044212 */ /* 0x001fc800078e3cff */
[----:B------:R-:W-:-:S05]  /*c720*/  @P4 LOP3.LUT R5, R5, R4, RZ, 0x3c, !PT ;  /* 0x0000000405054212 */ /* 0x000fca00078e3cff */
[----:B------:R0:W5:Y:S04]  /*c730*/  @P4 LDG.E.U16 R160, desc[UR30][R4.64] ;  /* 0x0000001e04a04981 */ /* 0x000168000c1e1500 */
[----:B------:R-:W2:Y:S01]  /*c740*/  LDL.LU R5, [R1+0x20c] ;  /* 0x00020c0001057983 */ /* 0x000ea20000300800 */
[----:B------:R-:W-:Y:S02]  /*c750*/  ISETP.GT.AND P2, PT, R152, 0x6d, PT ;  /* 0x0000006d9800780c */ /* 0x000fe40003f44270 */
[----:B---3--:R-:W-:Y:S02]  /*c760*/  IADD3 R108, P0, PT, R108, UR65, RZ ;  /* 0x000000416c6c7c10 */ /* 0x008fe4000ff1e0ff */
[----:B------:R-:W-:-:S03]  /*c770*/  PRMT R162, RZ, 0x7610, R162 ;  /* 0x00007610ffa27816 */ /* 0x000fc600000000a2 */
[----:B------:R1:W-:Y:S06]  /*c780*/  STL [R1+0x210], R108 ;  /* 0x0002106c01007387 */ /* 0x0003ec0000100800 */
[----:B0-----:R-:W-:Y:S01]  /*c790*/  @P2 IMAD.MOV.U32 R4, RZ, RZ, R108 ;  /* 0x000000ffff042224 */ /* 0x001fe200078e006c */
[----:B--2---:R-:W-:-:S05]  /*c7a0*/  IADD3.X R5, PT, PT, R5, UR63, RZ, P0, !PT ;  /* 0x0000003f05057c10 */ /* 0x004fca00087fe4ff */
[----:B------:R0:W-:Y:S04]  /*c7b0*/  STL [R1+0x20c], R5 ;  /* 0x00020c0501007387 */ /* 0x0001e80000100800 */
[----:B-1----:R-:W5:Y:S04]  /*c7c0*/  LDL.LU R108, [R1+0x2e4] ;  /* 0x0002e400016c7983 */ /* 0x002f680000300800 */
[----:B------:R1:W5:Y:S04]  /*c7d0*/  @P2 LDG.E.U16 R162, desc[UR30][R4.64] ;  /* 0x0000001e04a22981 */ /* 0x000368000c1e1500 */
[----:B------:R-:W2:Y:S04]  /*c7e0*/  LDL.LU R4, [R1+0x214] ;  /* 0x0002140001047983 */ /* 0x000ea80000300800 */
[----:B0-----:R-:W1:Y:S01]  /*c7f0*/  LDL.LU R5, [R1+0x218] ;  /* 0x0002180001057983 */ /* 0x001e620000300800 */
[----:B------:R-:W-:-:S02]  /*c800*/  ISETP.GT.AND P2, PT, R152, 0x6e, PT ;  /* 0x0000006e9800780c */ /* 0x000fc40003f44270 */
[----:B------:R-:W-:Y:S02]  /*c810*/  PRMT R163, RZ, 0x7610, R163 ;  /* 0x00007610ffa37816 */ /* 0x000fe400000000a3 */
[----:B-1----:R-:W-:-:S04]  /*c820*/  IADD3 R5, P0, PT, R5, UR65, RZ ;  /* 0x0000004105057c10 */ /* 0x002fc8000ff1e0ff */
[----:B--2---:R-:W-:Y:S01]  /*c830*/  IADD3.X R4, PT, PT, R4, UR63, RZ, P0, !PT ;  /* 0x0000003f04047c10 */ /* 0x004fe200087fe4ff */
[----:B------:R0:W-:Y:S04]  /*c840*/  STL [R1+0x218], R5 ;  /* 0x0002180501007387 */ /* 0x0001e80000100800 */
[----:B------:R1:W-:Y:S01]  /*c850*/  STL [R1+0x214], R4 ;  /* 0x0002140401007387 */ /* 0x0003e20000100800 */
[----:B0-----:R-:W-:-:S04]  /*c860*/  @P2 LOP3.LUT R5, R5, R4, RZ, 0x3c, !PT ;  /* 0x0000000405052212 */ /* 0x001fc800078e3cff */
[----:B-1----:R-:W-:-:S04]  /*c870*/  @P2 LOP3.LUT R4, R5, R4, RZ, 0x3c, !PT ;  /* 0x0000000405042212 */ /* 0x002fc800078e3cff */
[----:B------:R-:W-:-:S05]  /*c880*/  @P2 LOP3.LUT R5, R5, R4, RZ, 0x3c, !PT ;  /* 0x0000000405052212 */ /* 0x000fca00078e3cff */
[----:B------:R0:W5:Y:S04]  /*c890*/  @P2 LDG.E.U16 R163, desc[UR30][R4.64] ;  /* 0x0000001e04a32981 */ /* 0x000168000c1e1500 */
[----:B------:R-:W2:Y:S04]  /*c8a0*/  LDL.LU R4, [R1+0x21c] ;  /* 0x00021c0001047983 */ /* 0x000ea80000300800 */
[----:B------:R-:W0:Y:S01]  /*c8b0*/  LDL.LU R5, [R1+0x220] ;  /* 0x0002200001057983 */ /* 0x000e220000300800 */
[----:B------:R-:W-:Y:S02]  /*c8c0*/  ISETP.GT.AND P2, PT, R152, 0x6f, PT ;  /* 0x0000006f9800780c */ /* 0x000fe40003f44270 */
[----:B------:R-:W-:-:S02]  /*c8d0*/  PRMT R165, RZ, 0x7610, R165 ;  /* 0x00007610ffa57816 */ /* 0x000fc400000000a5 */
[----:B0-----:R-:W-:-:S04]  /*c8e0*/  IADD3 R5, P0, PT, R5, UR65, RZ ;  /* 0x0000004105057c10 */ /* 0x001fc8000ff1e0ff */
        /* <DEDUP_REMOVED lines=190> */
[----:B------:R-:W-:Y:S01]  /*d4d0*/  PRMT R189, RZ, 0x7610, R189 ;  /* 0x00007610ffbd7816 */ /* 0x000fe200000000bd */
[----:B------:R-:W-:Y:S01]  /*d4e0*/  USHF.L.U32 UR5, UR40, 0x1f, URZ ;  /* 0x0000001f28057899 */ /* 0x000fe200080006ff */
[----:B0-----:R-:W-:-:S04]  /*d4f0*/  IADD3 R5, P0, PT, R5, UR65, RZ ;  /* 0x0000004105057c10 */ /* 0x001fc8000ff1e0ff */
[----:B--2---:R-:W-:Y:S01]  /*d500*/  IADD3.X R4, PT, PT, R4, UR63, RZ, P0, !PT ;  /* 0x0000003f04047c10 */ /* 0x004fe200087fe4ff */
[----:B------:R0:W-:Y:S04]  /*d510*/  STL [R1+0x2a0], R5 ;  /* 0x0002a00501007387 */ /* 0x0001e80000100800 */
[----:B------:R1:W-:Y:S01]  /*d520*/  STL [R1+0x29c], R4 ;  /* 0x00029c0401007387 */ /* 0x0003e20000100800 */
[----:B0-----:R-:W-:-:S04]  /*d530*/  @P2 LOP3.LUT R5, R5, R4, RZ, 0x3c, !PT ;  /* 0x0000000405052212 */ /* 0x001fc800078e3cff */
[----:B-1----:R-:W-:-:S04]  /*d540*/  @P2 LOP3.LUT R4, R5, R4, RZ, 0x3c, !PT ;  /* 0x0000000405042212 */ /* 0x002fc800078e3cff */
[----:B------:R-:W-:-:S05]  /*d550*/  @P2 LOP3.LUT R5, R5, R4, RZ, 0x3c, !PT ;  /* 0x0000000405052212 */ /* 0x000fca00078e3cff */
[----:B------:R0:W5:Y:S02]  /*d560*/  @P2 LDG.E.U16 R189, desc[UR30][R4.64] ;  /* 0x0000001e04bd2981 */ /* 0x000164000c1e1500 */
[----:B0-----:R-:W0:Y:S02]  /*d570*/  S2R R5, SR_TID.X ;  /* 0x0000000000057919 */ /* 0x001e240000002100 */
[----:B0-----:R-:W-:Y:S01]  /*d580*/  LOP3.LUT R4, R5, 0x7f, RZ, 0xc0, !PT ;  /* 0x0000007f05047812 */ /* 0x001fe200078ec0ff */
[----:B------:R-:W-:-:S04]  /*d590*/  IMAD.U32 R5, RZ, RZ, UR5 ;  /* 0x00000005ff057e24 */ /* 0x000fc8000f8e00ff */
[----:B------:R-:W0:Y:S01]  /*d5a0*/  SYNCS.PHASECHK.TRANS64.TRYWAIT P2, [UR4], R5 ;  /* 0x00000005ff0075a7 */ /* 0x000e220008041104 */
[----:B------:R-:W-:Y:S02]  /*d5b0*/  ISETP.GE.AND P0, PT, R4, R152, PT ;  /* 0x000000980400720c */ /* 0x000fe40003f06270 */
[----:B------:R-:W-:Y:S01]  /*d5c0*/  PRMT R4, R151, 0x5410, R153 ;  /* 0x0000541097047816 */ /* 0x000fe20000000099 */
[----:B0-----:R-:W-:Y:S10]  /*d5d0*/  @!P2 BRA `(.L_x_9) ;  /* 0x0000001800aca947 */ /* 0x001ff40003800000 */
.L_x_17:
[----:B------:R-:W2:Y:S01]  /*d5e0*/  LDL.LU R153, [R1+0x8] ;  /* 0x0000080001997983 */ /* 0x000ea20000300800 */
[----:B-----5:R-:W-:-:S03]  /*d5f0*/  PRMT R5, R149, 0x5410, R150 ;  /* 0x0000541095057816 */ /* 0x020fc60000000096 */
[----:B------:R-:W3:Y:S04]  /*d600*/  LDL.LU R152, [R1+0xc] ;  /* 0x00000c0001987983 */ /* 0x000ee80000300800 */
[----:B------:R-:W4:Y:S04]  /*d610*/  LDL.LU R151, [R1+0x10] ;  /* 0x0000100001977983 */ /* 0x000f280000300800 */
[----:B------:R-:W2:Y:S04]  /*d620*/  LDL.LU R149, [R1] ;  /* 0x0000000001957983 */ /* 0x000ea80000300800 */
[----:B------:R-:W2:Y:S01]  /*d630*/  LDL.LU R150, [R1+0x4] ;  /* 0x0000040001967983 */ /* 0x000ea20000300800 */
        /* <DEDUP_REMOVED lines=62> */
[----:B------:R-:W-:Y:S02]  /*da20*/  IADD3 R227, P2, PT, R227, UR66, RZ ;  /* 0x00000042e3e37c10 */ /* 0x000fe4000ff5e0ff */
[----:B------:R0:W-:Y:S01]  /*da30*/  STTM.x64 tmem[UR15+0x10], R4 ;  /* 0x00001004000079ed */ /* 0x0001e2000834000f */
[----:B------:R-:W1:Y:S01]  /*da40*/  FENCE.VIEW.ASYNC.T ;  /* 0x00000000000073c6 */ /* 0x000e620000000200 */
[----:B------:R-:W-:Y:S02]  /*da50*/  IADD3.X R226, PT, PT, R226, UR62, RZ, P2, !PT ;  /* 0x0000003ee2e27c10 */ /* 0x000fe400097fe4ff */
[----:B------:R-:W-:Y:S02]  /*da60*/  IADD3 R229, P4, PT, R229, UR66, RZ ;  /* 0x00000042e5e57c10 */ /* 0x000fe4000ff9e0ff */
[----:B------:R-:W-:-:S02]  /*da70*/  PRMT R111, RZ, 0x7610, R111 ;  /* 0x00007610ff6f7816 */ /* 0x000fc4000000006f */
[----:B------:R-:W-:Y:S02]  /*da80*/  IADD3.X R228, PT, PT, R228, UR62, RZ, P4, !PT ;  /* 0x0000003ee4e47c10 */ /* 0x000fe4000a7fe4ff */
[----:B------:R-:W-:Y:S02]  /*da90*/  IADD3 R231, P3, PT, R231, UR66, RZ ;  /* 0x00000042e7e77c10 */ /* 0x000fe4000ff7e0ff */
[----:B------:R-:W-:Y:S02]  /*daa0*/  IADD3 R233, P2, PT, R233, UR66, RZ ;  /* 0x00000042e9e97c10 */ /* 0x000fe4000ff5e0ff */
[----:B------:R-:W-:Y:S02]  /*dab0*/  IADD3.X R230, PT, PT, R230, UR62, RZ, P3, !PT ;  /* 0x0000003ee6e67c10 */ /* 0x000fe40009ffe4ff */
[----:B------:R-:W-:Y:S02]  /*dac0*/  IADD3.X R232, PT, PT, R232, UR62, RZ, P2, !PT ;  /* 0x0000003ee8e87c10 */ /* 0x000fe400097fe4ff */
[----:B------:R-:W-:-:S02]  /*dad0*/  IADD3 R235, P4, PT, R235, UR66, RZ ;  /* 0x00000042ebeb7c10 */ /* 0x000fc4000ff9e0ff */
[----:B------:R-:W-:Y:S02]  /*dae0*/  IADD3 R237, P3, PT, R237, UR66, RZ ;  /* 0x00000042eded7c10 */ /* 0x000fe4000ff7e0ff */
[----:B------:R-:W-:Y:S02]  /*daf0*/  IADD3.X R234, PT, PT, R234, UR62, RZ, P4, !PT ;  /* 0x0000003eeaea7c10 */ /* 0x000fe4000a7fe4ff */
[----:B------:R-:W-:Y:S02]  /*db00*/  IADD3.X R236, PT, PT, R236, UR62, RZ, P3, !PT ;  /* 0x0000003eecec7c10 */ /* 0x000fe40009ffe4ff */
[----:B------:R-:W-:Y:S02]  /*db10*/  IADD3 R239, P2, PT, R239, UR66, RZ ;  /* 0x00000042efef7c10 */ /* 0x000fe4000ff5e0ff */
[----:B------:R-:W-:Y:S02]  /*db20*/  IADD3 R241, P4, PT, R241, UR66, RZ ;  /* 0x00000042f1f17c10 */ /* 0x000fe4000ff9e0ff */
[----:B------:R-:W-:-:S02]  /*db30*/  IADD3.X R238, PT, PT, R238, UR62, RZ, P2, !PT ;  /* 0x0000003eeeee7c10 */ /* 0x000fc400097fe4ff */
        /* <DEDUP_REMOVED lines=9> */
[----:B------:R-:W-:-:S04]  /*dbd0*/  IADD3 R251, P2, PT, R251, UR66, RZ ;  /* 0x00000042fbfb7c10 */ /* 0x000fc8000ff5e0ff */
[----:B------:R-:W-:Y:S01]  /*dbe0*/  IADD3.X R250, PT, PT, R250, UR62, RZ, P2, !PT ;  /* 0x0000003efafa7c10 */ /* 0x000fe200097fe4ff */
[----:B0-----:R-:W-:Y:S02]  /*dbf0*/  @!P0 IMAD.MOV.U32 R4, RZ, RZ, R227 ;  /* 0x000000ffff048224 */ /* 0x001fe400078e00e3 */
[----:B------:R-:W-:Y:S01]  /*dc00*/  @!P0 IMAD.MOV.U32 R5, RZ, RZ, R226 ;  /* 0x000000ffff058224 */ /* 0x000fe200078e00e2 */
[----:B-1----:R-:W-:Y:S01]  /*dc10*/  BAR.SYNC.DEFER_BLOCKING 0x0 ;  /* 0x0000000000007b1d */ /* 0x002fe20000010000 */
[----:B------:R-:W-:Y:S02]  /*dc20*/  PRMT R6, RZ, 0x7610, R6 ;  /* 0x00007610ff067816 */ /* 0x000fe40000000006 */
[----:B------:R-:W-:Y:S02]  /*dc30*/  PRMT R7, RZ, 0x7610, R7 ;  /* 0x00007610ff077816 */ /* 0x000fe40000000007 */
[----:B------:R-:W-:Y:S01]  /*dc40*/  PRMT R8, RZ, 0x7610, R8 ;  /* 0x00007610ff087816 */ /* 0x000fe20000000008 */
[----:B------:R0:W3:Y:S02]  /*dc50*/  @!P0 LDG.E.U16 R111, desc[UR30][R4.64] ;  /* 0x0000001e046f8981 */ /* 0x0000e4000c1e1500 */
[----:B0-----:R-:W-:-:S02]  /*dc60*/  @!P0 IMAD.MOV.U32 R4, RZ, RZ, R229 ;  /* 0x000000ffff048224 */ /* 0x001fc400078e00e5 */
[----:B------:R-:W-:-:S05]  /*dc70*/  @!P0 IMAD.MOV.U32 R5, RZ, RZ, R228 ;  /* 0x000000ffff058224 */ /* 0x000fca00078e00e4 */
[----:B------:R0:W3:Y:S02]  /*dc80*/  @!P0 LDG.E.U16 R6, desc[UR30][R4.64] ;  /* 0x0000001e04068981 */ /* 0x0000e4000c1e1500 */
[----:B0-----:R-:W-:Y:S02]  /*dc90*/  @!P0 IMAD.MOV.U32 R4, RZ, RZ, R231 ;  /* 0x000000ffff048224 */ /* 0x001fe400078e00e7 */
[----:B------:R-:W-:-:S05]  /*dca0*/  @!P0 IMAD.MOV.U32 R5, RZ, RZ, R230 ;  /* 0x000000ffff058224 */ /* 0x000fca00078e00e6 */
[----:B------:R0:W3:Y:S01]  /*dcb0*/  @!P0 LDG.E.U16 R7, desc[UR30][R4.64] ;  /* 0x0000001e04078981 */ /* 0x0000e2000c1e1500 */
[----:B------:R-:W-:Y:S01]  /*dcc0*/  PRMT R9, RZ, 0x7610, R9 ;  /* 0x00007610ff097816 */ /* 0x000fe20000000009 */
[----:B0-----:R-:W-:Y:S02]  /*dcd0*/  @!P0 IMAD.MOV.U32 R4, RZ, RZ, R233 ;  /* 0x000000ffff048224 */ /* 0x001fe400078e00e9 */
[----:B------:R-:W-:-:S05]  /*dce0*/  @!P0 IMAD.MOV.U32 R5, RZ, RZ, R232 ;  /* 0x000000ffff058224 */ /* 0x000fca00078e00e8 */
[----:B------:R0:W3:Y:S01]  /*dcf0*/  @!P0 LDG.E.U16 R8, desc[UR30][R4.64] ;  /* 0x0000001e04088981 */ /* 0x0000e2000c1e1500 */
[----:B------:R-:W-:Y:S02]  /*dd00*/  PRMT R10, RZ, 0x7610, R10 ;  /* 0x00007610ff0a7816 */ /* 0x000fe4000000000a */
[----:B------:R-:W-:Y:S01]  /*dd10*/  PRMT R11, RZ, 0x7610, R11 ;  /* 0x00007610ff0b7816 */ /* 0x000fe2000000000b */
[----:B0-----:R-:W-:Y:S02]  /*dd20*/  @!P0 IMAD.MOV.U32 R4, RZ, RZ, R235 ;  /* 0x000000ffff048224 */ /* 0x001fe400078e00eb */
        /* <DEDUP_REMOVED lines=24> */
[----:B------:R-:W-:Y:S01]  /*deb0*/  @!P0 IMAD.MOV.U32 R5, RZ, RZ, R246 ;  /* 0x000000ffff058224 */ /* 0x000fe200078e00f6 */
[----:B--2---:R-:W-:-:S04]  /*dec0*/  IADD3 R149, P4, PT, R149, UR66, RZ ;  /* 0x0000004295957c10 */ /* 0x004fc8000ff9e0ff */
[----:B------:R0:W2:Y:S01]  /*ded0*/  @!P0 LDG.E.U16 R15, desc[UR30][R4.64] ;  /* 0x0000001e040f8981 */ /* 0x0000a2000c1e1500 */
[----:B------:R-:W-:Y:S01]  /*dee0*/  IADD3.X R252, PT, PT, R252, UR62, RZ, P4, !PT ;  /* 0x0000003efcfc7c10 */ /* 0x000fe2000a7fe4ff */
[----:B0-----:R-:W-:Y:S02]  /*def0*/  @!P0 IMAD.MOV.U32 R4, RZ, RZ, R249 ;  /* 0x000000ffff048224 */ /* 0x001fe400078e00f9 */
[----:B------:R-:W-:Y:S01]  /*df00*/  @!P0 IMAD.MOV.U32 R5, RZ, RZ, R248 ;  /* 0x000000ffff058224 */ /* 0x000fe200078e00f8 */
[----:B------:R-:W-:-:S04]  /*df10*/  IADD3 R153, P3, PT, R153, UR66, RZ ;  /* 0x0000004299997c10 */ /* 0x000fc8000ff7e0ff */
[----:B------:R0:W2:Y:S01]  /*df20*/  @!P0 LDG.E.U16 R16, desc[UR30][R4.64] ;  /* 0x0000001e04108981 */ /* 0x0000a2000c1e1500 */
[----:B------:R-:W-:Y:S02]  /*df30*/  PRMT R18, RZ, 0x7610, R18 ;  /* 0x00007610ff127816 */ /* 0x000fe40000000012 */
[----:B------:R-:W-:Y:S01]  /*df40*/  IADD3.X R150, PT, PT, R150, UR62, RZ, P3, !PT ;  /* 0x0000003e96967c10 */ /* 0x000fe20009ffe4ff */
[----:B0-----:R-:W-:Y:S02]  /*df50*/  @!P0 IMAD.MOV.U32 R4, RZ, RZ, R251 ;  /* 0x000000ffff048224 */ /* 0x001fe400078e00fb */
[----:B------:R-:W-:Y:S01]  /*df60*/  @!P0 IMAD.MOV.U32 R5, RZ, RZ, R250 ;  /* 0x000000ffff058224 */ /* 0x000fe200078e00fa */
[----:B----4-:R-:W-:-:S04]  /*df70*/  IADD3 R151, P2, PT, R151, UR66, RZ ;  /* 0x0000004297977c10 */ /* 0x010fc8000ff5e0ff */
[----:B------:R0:W4:Y:S01]  /*df80*/  @!P0 LDG.E.U16 R17, desc[UR30][R4.64] ;  /* 0x0000001e04118981 */ /* 0x000122000c1e1500 */
[----:B------:R-:W-:Y:S02]  /*df90*/  PRMT R19, RZ, 0x7610, R19 ;  /* 0x00007610ff137816 */ /* 0x000fe40000000013 */
[----:B---3--:R-:W-:Y:S01]  /*dfa0*/  IADD3.X R152, PT, PT, R152, UR62, RZ, P2, !PT ;  /* 0x0000003e98987c10 */ /* 0x008fe200097fe4ff */
[----:B------:R-:W-:Y:S01]  /*dfb0*/  STL [R1], R149 ;  /* 0x0000009501007387 */ /* 0x000fe20000100800 */
[----:B------:R-:W-:-:S03]  /*dfc0*/  PRMT R20, RZ, 0x7610, R20 ;  /* 0x00007610ff147816 */ /* 0x000fc60000000014 */
[----:B------:R1:W-:Y:S01]  /*dfd0*/  STL [R1+0x10], R151 ;  /* 0x0000109701007387 */ /* 0x0003e20000100800 */
[----:B0-----:R-:W-:Y:S02]  /*dfe0*/  @!P0 IMAD.MOV.U32 R4, RZ, RZ, R149 ;  /* 0x000000ffff048224 */ /* 0x001fe400078e0095 */
[----:B------:R-:W-:Y:S01]  /*dff0*/  @!P0 IMAD.MOV.U32 R5, RZ, RZ, R252 ;  /* 0x000000ffff058224 */ /* 0x000fe200078e00fc */
[----:B------:R-:W-:Y:S04]  /*e000*/  STL [R1+0x8], R153 ;  /* 0x0000089901007387 */ /* 0x000fe80000100800 */
[----:B------:R0:W3:Y:S04]  /*e010*/  @!P0 LDG.E.U16 R18, desc[UR30][R4.64] ;  /* 0x0000001e04128981 */ /* 0x0000e8000c1e1500 */
[----:B------:R-:W-:Y:S01]  /*e020*/  STL [R1+0x4], R150 ;  /* 0x0000049601007387 */ /* 0x000fe20000100800 */
[----:B0-----:R-:W-:-:S02]  /*e030*/  @!P0 IMAD.MOV.U32 R4, RZ, RZ, R153 ;  /* 0x000000ffff048224 */ /* 0x001fc400078e0099 */
[----:B------:R-:W-:-:S05]  /*e040*/  @!P0 IMAD.MOV.U32 R5, RZ, RZ, R150 ;  /* 0x000000ffff058224 */ /* 0x000fca00078e0096 */
[----:B------:R0:W3:Y:S02]  /*e050*/  @!P0 LDG.E.U16 R19, desc[UR30][R4.64] ;  /* 0x0000001e04138981 */ /* 0x0000e4000c1e1500 */
[----:B0-----:R-:W-:Y:S02]  /*e060*/  @!P0 IMAD.MOV.U32 R4, RZ, RZ, R151 ;  /* 0x000000ffff048224 */ /* 0x001fe400078e0097 */
[----:B------:R-:W-:-:S05]  /*e070*/  @!P0 IMAD.MOV.U32 R5, RZ, RZ, R152 ;  /* 0x000000ffff058224 */ /* 0x000fca00078e0098 */
[----:B------:R-:W3:Y:S01]  /*e080*/  @!P0 LDG.E.U16 R20, desc[UR30][R4.64] ;  /* 0x0000001e04148981 */ /* 0x000ee2000c1e1500 */
[----:B------:R-:W-:Y:S01]  /*e090*/  BAR.SYNC.DEFER_BLOCKING 0x0 ;  /* 0x0000000000007b1d */ /* 0x000fe20000010000 */
[----:B-1----:R-:W-:-:S05]  /*e0a0*/  LOP3.LUT R151, R108, 0x20, RZ, 0x3c, !PT ;  /* 0x000000206c977812 */ /* 0x002fca00078e3cff */
[----:B------:R0:W-:Y:S02]  /*e0b0*/  STL [R1+0xc], R152 ;  /* 0x00000c9801007387 */ /* 0x0001e40000100800 */
[C---:B0-----:R-:W-:Y:S02]  /*e0c0*/  LOP3.LUT R152, R108.reuse, 0x10, RZ, 0x3c, !PT ;  /* 0x000000106c987812 */ /* 0x041fe400078e3cff */
[----:B------:R-:W-:Y:S01]  /*e0d0*/  LOP3.LUT R153, R108, 0x50, RZ, 0x3c, !PT ;  /* 0x000000506c997812 */ /* 0x000fe200078e3cff */
[----:B------:R-:W-:Y:S01]  /*e0e0*/  STS.U16 [R108+UR7+0x1000], R111 ;  /* 0x0010006f6c007988 */ /* 0x000fe20008000407 */
[----:B------:R-:W-:-:S04]  /*e0f0*/  ULEA UR4, UR64, UR7, 0x3 ;  /* 0x0000000740047291 */ /* 0x000fc8000f8e18ff */
[----:B------:R-:W-:Y:S01]  /*e100*/  UIADD3 UR4, UPT, UPT, UR4, 0x2000, URZ ;  /* 0x0000200004047890 */ /* 0x000fe2000fffe0ff */
[----:B------:R-:W-:Y:S04]  /*e110*/  STS.U16 [R108+UR7+0x1400], R13 ;  /* 0x0014000d6c007988 */ /* 0x000fe80008000407 */
[----:B------:R-:W-:Y:S04]  /*e120*/  STS.U16 [R152+UR7+0x1080], R6 ;  /* 0x0010800698007988 */ /* 0x000fe80008000407 */
[----:B------:R0:W-:Y:S04]  /*e130*/  STS.U16 [R152+UR7+0x1480], R14 ;  /* 0x0014800e98007988 */ /* 0x0001e80008000407 */
[----:B------:R-:W-:Y:S01]  /*e140*/  STS.U16 [R151+UR7+0x1100], R7 ;  /* 0x0011000797007988 */ /* 0x000fe20008000407 */
[----:B0-----:R-:W-:-:S03]  /*e150*/  LOP3.LUT R152, R108, 0x30, RZ, 0x3c, !PT ;  /* 0x000000306c987812 */ /* 0x001fc600078e3cff */
[----:B--2---:R0:W-:Y:S04]  /*e160*/  STS.U16 [R151+UR7+0x1500], R15 ;  /* 0x0015000f97007988 */ /* 0x0041e80008000407 */
[----:B------:R-:W-:Y:S01]  /*e170*/  STS.U16 [R152+UR7+0x1180], R8 ;  /* 0x0011800898007988 */ /* 0x000fe20008000407 */
[----:B0-----:R-:W-:-:S03]  /*e180*/  LOP3.LUT R151, R108, 0x40, RZ, 0x3c, !PT ;  /* 0x000000406c977812 */ /* 0x001fc600078e3cff */
[----:B------:R0:W-:Y:S04]  /*e190*/  STS.U16 [R152+UR7+0x1580], R16 ;  /* 0x0015801098007988 */ /* 0x0001e80008000407 */
[----:B------:R-:W-:Y:S01]  /*e1a0*/  STS.U16 [R151+UR7+0x1200], R9 ;  /* 0x0012000997007988 */ /* 0x000fe20008000407 */
[----:B0-----:R-:W-:-:S03]  /*e1b0*/  LOP3.LUT R152, R108, 0x60, RZ, 0x3c, !PT ;  /* 0x000000606c987812 */ /* 0x001fc600078e3cff */
[----:B----4-:R0:W-:Y:S04]  /*e1c0*/  STS.U16 [R151+UR7+0x1600], R17 ;  /* 0x0016001197007988 */ /* 0x0101e80008000407 */
[----:B------:R1:W-:Y:S01]  /*e1d0*/  STS.U16 [R153+UR7+0x1280], R10 ;  /* 0x0012800a99007988 */ /* 0x0003e20008000407 */
[----:B0-----:R-:W-:-:S03]  /*e1e0*/  LOP3.LUT R151, R108, 0x70, RZ, 0x3c, !PT ;  /* 0x000000706c977812 */ /* 0x001fc600078e3cff */
[----:B---3--:R1:W-:Y:S04]  /*e1f0*/  STS.U16 [R153+UR7+0x1680], R18 ;  /* 0x0016801299007988 */ /* 0x0083e80008000407 */
[----:B------:R1:W-:Y:S04]  /*e200*/  STS.U16 [R152+UR7+0x1300], R11 ;  /* 0x0013000b98007988 */ /* 0x0003e80008000407 */
[----:B------:R1:W-:Y:S04]  /*e210*/  STS.U16 [R152+UR7+0x1700], R19 ;  /* 0x0017001398007988 */ /* 0x0003e80008000407 */
[----:B------:R1:W-:Y:S04]  /*e220*/  STS.U16 [R151+UR7+0x1380], R12 ;  /* 0x0013800c97007988 */ /* 0x0003e80008000407 */
[----:B------:R1:W-:Y:S01]  /*e230*/  STS.U16 [R151+UR7+0x1780], R20 ;  /* 0x0017801497007988 */ /* 0x0003e20008000407 */
[----:B------:R0:W-:Y:S06]  /*e240*/  MEMBAR.ALL.CTA ;  /* 0x0000000000007992 */ /* 0x0001ec0000008000 */
[----:B0-----:R-:W0:Y:S02]  /*e250*/  FENCE.VIEW.ASYNC.S ;  /* 0x00000000000073c6 */ /* 0x001e240000000000 */
[----:B0-----:R-:W-:Y:S06]  /*e260*/  BAR.SYNC.DEFER_BLOCKING 0x0 ;  /* 0x0000000000007b1d */ /* 0x001fec0000010000 */
[----:B------:R-:W-:Y:S05]  /*e270*/  BRA.U UP1, `(.L_x_10) ;  /* 0x0000000101907547 */ /* 0x000fea000b800000 */
[----:B------:R-:W-:Y:S02]  /*e280*/  UIADD3 UR67, UPT, UPT, UR13, 0x18, URZ ;  /* 0x000000180d437890 */ /* 0x000fe4000fffe0ff */
[----:B------:R-:W-:Y:S02]  /*e290*/  UIADD3 UR68, UPT, UPT, UR13, 0x20, URZ ;  /* 0x000000200d447890 */ /* 0x000fe4000fffe0ff */
[----:B------:R-:W-:Y:S02]  /*e2a0*/  UIADD3 UR69, UPT, UPT, UR13, 0x28, URZ ;  /* 0x000000280d457890 */ /* 0x000fe4000fffe0ff */
[----:B------:R-:W-:Y:S02]  /*e2b0*/  UIADD3 UR70, UPT, UPT, UR13, 0x30, URZ ;  /* 0x000000300d467890 */ /* 0x000fe4000fffe0ff */
[----:B------:R-:W-:Y:S02]  /*e2c0*/  UIADD3 UR71, UPT, UPT, UR13, 0x38, URZ ;  /* 0x000000380d477890 */ /* 0x000fe4000fffe0ff */
[----:B------:R-:W-:Y:S01]  /*e2d0*/  UIADD3 UR72, UPT, UPT, UR13, 0x40, URZ ;  /* 0x000000400d487890 */ /* 0x000fe2000fffe0ff */
[----:B------:R-:W-:Y:S01]  /*e2e0*/  UMOV UR40, 0x0 ;  /* 0x0000000000287882 */ /* 0x000fe20000000000 */
[----:B------:R-:W-:Y:S01]  /*e2f0*/  UMOV UR41, 0x8040010 ;  /* 0x0804001000297882 */ /* 0x000fe20000000000 */
[----:B------:R-:W-:Y:S01]  /*e300*/  UMOV UR55, 0x40004040 ;  /* 0x4000404000377882 */ /* 0x000fe20000000000 */
[----:B------:R-:W-:-:S02]  /*e310*/  UIADD3 UR73, UPT, UPT, UR13, 0x48, URZ ;  /* 0x000000480d497890 */ /* 0x000fc4000fffe0ff */
[----:B------:R0:W-:Y:S01]  /*e320*/  UTCHMMA tmem[UR60], gdesc[UR54], tmem[UR13], tmem[UR40], idesc[UR41], UPT ;  /* 0x00ff28363c0079ea */ /* 0x0001e2000b80000d */
[----:B------:R-:W-:Y:S01]  /*e330*/  UMOV UR42, 0x0 ;  /* 0x00000000002a7882 */ /* 0x000fe20000000000 */
[----:B------:R-:W-:Y:S01]  /*e340*/  UMOV UR43, 0x8040010 ;  /* 0x08040010002b7882 */ /* 0x000fe20000000000 */
[----:B------:R-:W-:Y:S01]  /*e350*/  UMOV UR44, 0x0 ;  /* 0x00000000002c7882 */ /* 0x000fe20000000000 */
[----:B------:R-:W-:Y:S01]  /*e360*/  UMOV UR45, 0x8040010 ;  /* 0x08040010002d7882 */ /* 0x000fe20000000000 */
        /* <DEDUP_REMOVED lines=11> */
[----:B------:R-:W-:Y:S01]  /*e420*/  UMOV UR5, URZ ;  /* 0x000000ff00057c82 */ /* 0x000fe20008000000 */
[----:B------:R0:W-:Y:S01]  /*e430*/  UTCHMMA tmem[UR70], gdesc[UR32], tmem[UR13], tmem[UR48], idesc[UR49], UPT ;  /* 0x00ff3020460079ea */ /* 0x0001e2000b80000d */
[----:B------:R-:W-:Y:S01]  /*e440*/  UMOV UR56, 0x0 ;  /* 0x0000000000387882 */ /* 0x000fe20000000000 */
[----:B------:R-:W-:Y:S01]  /*e450*/  UMOV UR57, 0x8040010 ;  /* 0x0804001000397882 */ /* 0x000fe20000000000 */
[----:B------:R0:W-:Y:S01]  /*e460*/  UTCHMMA tmem[UR71], gdesc[UR34], tmem[UR13], tmem[UR50], idesc[UR51], UPT ;  /* 0x00ff3222470079ea */ /* 0x0001e2000b80000d */
[----:B------:R-:W-:Y:S01]  /*e470*/  UMOV UR5, UR4 ;  /* 0x0000000400057c82 */ /* 0x000fe20008000000 */
[----:B------:R0:W-:Y:S01]  /*e480*/  UTCHMMA tmem[UR72], gdesc[UR36], tmem[UR13], tmem[UR52], idesc[UR53], UPT ;  /* 0x00ff3424480079ea */ /* 0x0001e2000b80000d */
[----:B------:R0:W-:Y:S01]  /*e490*/  UTCHMMA tmem[UR73], gdesc[UR38], tmem[UR13], tmem[UR56], idesc[UR57], UPT ;  /* 0x00ff3826490079ea */ /* 0x0001e2000b80000d */
[----:B------:R0:W-:Y:S01]  /*e4a0*/  UTCBAR [UR5], URZ ;  /* 0x000000ff050073e9 */ /* 0x0001e200080000ff */
[----:B------:R-:W-:Y:S01]  /*e4b0*/  NOP ;  /* 0x0000000000007918 */ /* 0x000fe20000000000 */
.L_x_10:
[----:B------:R-:W-:Y:S01]  /*e4c0*/  UIADD3 UR64, UPT, UPT, UR64, 0x1, URZ ;  /* 0x0000000140407890 */ /* 0x000fe2000fffe0ff */
[----:B------:R-:W-:Y:S01]  /*e4d0*/  ISETP.NE.U32.AND P0, PT, R109, UR59, PT ;  /* 0x0000003b6d007c0c */ /* 0x000fe2000bf05070 */
[----:B0-----:R-:W-:Y:S02]  /*e4e0*/  UMOV UR40, UR61 ;  /* 0x0000003d00287c82 */ /* 0x001fe40008000000 */
[----:B------:R-:W-:-:S04]  /*e4f0*/  UISETP.GT.AND UP2, UPT, UR64, 0x1, UPT ;  /* 0x000000014000788c */ /* 0x000fc8000bf44270 */
[----:B------:R-:W-:Y:S02]  /*e500*/  USEL UR5, URZ, 0x1, !UP2 ;  /* 0x00000001ff057887 */ /* 0x000fe4000d000000 */
[----:B------:R-:W-:Y:S02]  /*e510*/  USEL UR64, UR64, URZ, !UP2 ;  /* 0x000000ff40407287 */ /* 0x000fe4000d000000 */
[----:B------:R-:W-:-:S07]  /*e520*/  ULOP3.LUT UR5, UR61, UR5, URZ, 0x3c, !UPT ;  /* 0x000000053d057292 */ /* 0x000fce000f8e3cff */
[----:B------:R-:W-:Y:S01]  /*e530*/  UMOV UR61, UR5 ;  /* 0x00000005003d7c82 */ /* 0x000fe20008000000 */
[----:B------:R-:W-:Y:S05]  /*e540*/  @P0 BRA `(.L_x_11) ;  /* 0xffffffa0007c0947 */ /* 0x000fea000383ffff */
.L_x_8:
[----:B------:R-:W0:Y:S01]  /*e550*/  LDCU UR22, c[0x0][0x3a0] ;  /* 0x00007400ff1677ac */ /* 0x000e220008000800 */
[----:B------:R-:W2:Y:S01]  /*e560*/  LDCU UR23, c[0x0][0x3b4] ;  /* 0x00007680ff1777ac */ /* 0x000ea20008000800 */
[----:B------:R-:W3:Y:S01]  /*e570*/  LDCU UR5, c[0x0][0x3b8] ;  /* 0x00007700ff0577ac */ /* 0x000ee20008000800 */
[----:B------:R-:W4:Y:S01]  /*e580*/  LDCU.128 UR24, c[0x0][0x390] ;  /* 0x00007200ff1877ac */ /* 0x000f220008000c00 */
[----:B0-----:R-:W-:-:S04]  /*e590*/  UIADD3 UR22, UPT, UPT, UR22, 0x7f, URZ ;  /* 0x0000007f16167890 */ /* 0x001fc8000fffe0ff */
[----:B------:R-:W-:-:S09]  /*e5a0*/  UISETP.GE.AND UP1, UPT, UR22, 0x80, UPT ;  /* 0x000000801600788c */ /* 0x000fd2000bf26270 */
[----:B--234-:R-:W-:Y:S05]  /*e5b0*/  BRA.U !UP1, `(.L_x_12) ;  /* 0x0000000109107547 */ /* 0x01cfea000b800000 */
[----:B------:R-:W-:-:S06]  /*e5c0*/  USHF.L.U32 UR40, UR40, 0x1f, URZ ;  /* 0x0000001f28287899 */ /* 0x000fcc00080006ff */
[----:B------:R-:W-:-:S04]  /*e5d0*/  IMAD.U32 R0, RZ, RZ, UR40 ;  /* 0x00000028ff007e24 */ /* 0x000fc8000f8e00ff */
[----:B------:R-:W0:Y:S02]  /*e5e0*/  SYNCS.PHASECHK.TRANS64.TRYWAIT P0, [UR4], R0 ;  /* 0x00000000ff0075a7 */ /* 0x000e240008001104 */
[----:B0-----:R-:W-:Y:S05]  /*e5f0*/  @!P0 BRA `(.L_x_13) ;  /* 0x0000000800b08947 */ /* 0x001fea0003800000 */
.L_x_12:
[----:B------:R-:W2:Y:S01]  /*e600*/  LDL.LU R2, [R1+0x2e0] ;  /* 0x0002e00001027983 */ /* 0x000ea20000300800 */
[----:B------:R-:W-:Y:S01]  /*e610*/  UIMAD UR4, UR6, UR5, URZ ;  /* 0x00000005060472a4 */ /* 0x000fe2000f8e02ff */
[----:B------:R-:W-:Y:S01]  /*e620*/  IMAD.U32 R24, RZ, RZ, UR27 ;  /* 0x0000001bff187e24 */ /* 0x000fe2000f8e00ff */
[----:B------:R-:W-:Y:S04]  /*e630*/  BAR.SYNC.DEFER_BLOCKING 0x0 ;  /* 0x0000000000007b1d */ /* 0x000fe80000010000 */
[----:B------:R-:W-:Y:S02]  /*e640*/  IMAD.U32 R3, RZ, RZ, UR4 ;  /* 0x00000004ff037e24 */ /* 0x000fe4000f8e00ff */
[----:B------:R-:W0:Y:S02]  /*e650*/  @!P1 SYNCS.CCTL.IV [UR7+0x2000] ;  /* 0x00200000ff0099b1 */ /* 0x000e240008000007 */
[----:B0-----:R-:W-:Y:S06]  /*e660*/  BAR.SYNC.DEFER_BLOCKING 0x0 ;  /* 0x0000000000007b1d */ /* 0x001fec0000010000 */
[----:B-1----:R-:W0:Y:S01]  /*e670*/  LDTM.x16 R4, tmem[UR15] ;  /* 0x0000000f000479ee */ /* 0x002e220008240000 */
[----:B------:R-:W-:-:S04]  /*e680*/  UIADD3 UR15, UPT, UPT, UR4, UR5, URZ ;  /* 0x00000005040f7290 */ /* 0x000fc8000fffe0ff */
[----:B------:R-:W-:-:S06]  /*e690*/  UIADD3 UR4, UPT, UPT, UR15, UR5, URZ ;  /* 0x000000050f047290 */ /* 0x000fcc000fffe0ff */
[----:B------:R-:W-:Y:S01]  /*e6a0*/  IMAD.U32 R23, RZ, RZ, UR4 ;  /* 0x00000004ff177e24 */ /* 0x000fe2000f8e00ff */
[----:B------:R-:W-:Y:S01]  /*e6b0*/  UIADD3 UR4, UPT, UPT, UR4, UR5, URZ ;  /* 0x0000000504047290 */ /* 0x000fe2000fffe0ff */
[----:B------:R-:W1:Y:S01]  /*e6c0*/  @!P1 SYNCS.CCTL.IV [UR7+0x2008] ;  /* 0x00200800ff0099b1 */ /* 0x000e620008000007 */
[----:B------:R-:W-:Y:S01]  /*e6d0*/  NOP ;  /* 0x0000000000007918 */ /* 0x000fe20000000000 */
[----:B0-----:R-:W-:Y:S02]  /*e6e0*/  F2FP.F16.F32.PACK_AB R20, R7, R6 ;  /* 0x000000060714723e */ /* 0x001fe400000000ff */
[----:B------:R-:W-:Y:S02]  /*e6f0*/  F2FP.F16.F32.PACK_AB R8, R9, R8 ;  /* 0x000000080908723e */ /* 0x000fe400000000ff */
[----:B------:R-:W-:Y:S02]  /*e700*/  F2FP.F16.F32.PACK_AB R10, R11, R10 ;  /* 0x0000000a0b0a723e */ /* 0x000fe400000000ff */
[----:B------:R-:W-:-:S02]  /*e710*/  F2FP.F16.F32.PACK_AB R12, R13, R12 ;  /* 0x0000000c0d0c723e */ /* 0x000fc400000000ff */
[----:B------:R-:W-:Y:S02]  /*e720*/  F2FP.F16.F32.PACK_AB R14, R15, R14 ;  /* 0x0000000e0f0e723e */ /* 0x000fe400000000ff */
[----:B------:R-:W-:Y:S02]  /*e730*/  F2FP.F16.F32.PACK_AB R16, R17, R16 ;  /* 0x000000101110723e */ /* 0x000fe400000000ff */
[----:B------:R-:W-:Y:S01]  /*e740*/  F2FP.F16.F32.PACK_AB R18, R19, R18 ;  /* 0x000000121312723e */ /* 0x000fe200000000ff */
[C---:B--2---:R-:W-:Y:S01]  /*e750*/  IMAD R0, R2.reuse, UR23, RZ ;  /* 0x0000001702007c24 */ /* 0x044fe2000f8e02ff */
[----:B------:R-:W-:-:S04]  /*e760*/  ISETP.GE.AND P0, PT, R2, UR26, PT ;  /* 0x0000001a02007c0c */ /* 0x000fc8000bf06270 */
[----:B------:R-:W-:Y:S02]  /*e770*/  LEA R21, P2, R0, UR24, 0x1 ;  /* 0x0000001800157c11 */ /* 0x000fe4000f8408ff */
[----:B------:R-:W-:Y:S01]  /*e780*/  ISETP.GT.AND P3, PT, R24, UR6, !P0 ;  /* 0x0000000618007c0c */ /* 0x000fe2000c764270 */
[----:B------:R-:W-:Y:S01]  /*e790*/  UIADD3 UR6, UPT, UPT, UR4, UR5, URZ ;  /* 0x0000000504067290 */ /* 0x000fe2000fffe0ff */
[----:B------:R-:W-:Y:S02]  /*e7a0*/  LEA.HI.X.SX32 R22, R0, UR25, 0x1, P2 ;  /* 0x0000001900167c11 */ /* 0x000fe400090f0eff */
[----:B------:R-:W-:Y:S01]  /*e7b0*/  F2FP.F16.F32.PACK_AB R0, R5, R4 ;  /* 0x000000040500723e */ /* 0x000fe200000000ff */
[----:B------:R-:W-:Y:S01]  /*e7c0*/  IMAD.U32 R5, RZ, RZ, UR15 ;  /* 0x0000000fff057e24 */ /* 0x000fe2000f8e00ff */
[C---:B------:R-:W-:Y:S01]  /*e7d0*/  LEA R2, P4, R3.reuse, R21, 0x1 ;  /* 0x0000001503027211 */ /* 0x040fe200078808ff */
[----:B------:R-:W-:Y:S01]  /*e7e0*/  UIADD3 UR7, UPT, UPT, UR6, UR5, URZ ;  /* 0x0000000506077290 */ /* 0x000fe2000fffe0ff */
[----:B------:R-:W-:Y:S01]  /*e7f0*/  ISETP.GT.AND P2, PT, R24, UR8, !P0 ;  /* 0x0000000818007c0c */ /* 0x000fe2000c744270 */
[----:B------:R-:W-:Y:S01]  /*e800*/  IMAD.U32 R9, RZ, RZ, UR6 ;  /* 0x00000006ff097e24 */ /* 0x000fe2000f8e00ff */
[----:B------:R-:W-:-:S02]  /*e810*/  LEA.HI.X.SX32 R3, R3, R22, 0x1, P4 ;  /* 0x0000001603037211 */ /* 0x000fc400020f0eff */
[CC--:B------:R-:W-:Y:S02]  /*e820*/  LEA R4, P4, R5.reuse, R21.reuse, 0x1 ;  /* 0x0000001505047211 */ /* 0x0c0fe400078808ff */
[C---:B------:R-:W-:Y:S01]  /*e830*/  ISETP.GT.AND P5, PT, R24.reuse, UR9, !P0 ;  /* 0x0000000918007c0c */ /* 0x040fe2000c7a4270 */
[----:B------:R0:W-:Y:S01]  /*e840*/  @P3 STG.E.U16 desc[UR30][R2.64], R0 ;  /* 0x0000000002003986 */ /* 0x0001e2000c10151e */
[-C--:B------:R-:W-:Y:S02]  /*e850*/  LEA.HI.X.SX32 R5, R5, R22.reuse, 0x1, P4 ;  /* 0x0000001605057211 */ /* 0x080fe400020f0eff */
[C---:B------:R-:W-:Y:S02]  /*e860*/  LEA R6, P1, R23.reuse, R21, 0x1 ;  /* 0x0000001517067211 */ /* 0x040fe400078208ff */
[----:B------:R-:W-:Y:S02]  /*e870*/  ISETP.GT.AND P4, PT, R24, UR10, !P0 ;  /* 0x0000000a18007c0c */ /* 0x000fe4000c784270 */
[----:B------:R-:W-:-:S02]  /*e880*/  LEA.HI.X.SX32 R7, R23, R22, 0x1, P1 ;  /* 0x0000001617077211 */ /* 0x000fc400008f0eff */
[----:B------:R-:W-:Y:S02]  /*e890*/  ISETP.GT.AND P1, PT, R24, UR12, !P0 ;  /* 0x0000000c18007c0c */ /* 0x000fe4000c724270 */
[----:B0-----:R-:W-:Y:S01]  /*e8a0*/  PRMT R3, R0, 0x7632, R3 ;  /* 0x0000763200037816 */ /* 0x001fe20000000003 */
[----:B------:R-:W-:Y:S01]  /*e8b0*/  IMAD.U32 R0, RZ, RZ, UR4 ;  /* 0x00000004ff007e24 */ /* 0x000fe2000f8e00ff */
[----:B------:R-:W-:-:S03]  /*e8c0*/  UIADD3 UR4, UPT, UPT, UR7, UR5, URZ ;  /* 0x0000000507047290 */ /* 0x000fc6000fffe0ff */
[----:B------:R0:W-:Y:S01]  /*e8d0*/  @P2 STG.E.U16 desc[UR30][R4.64], R3 ;  /* 0x0000000304002986 */ /* 0x0001e2000c10151e */
[----:B------:R-:W-:-:S03]  /*e8e0*/  LEA R2, P2, R0, R21, 0x1 ;  /* 0x0000001500027211 */ /* 0x000fc600078408ff */
[----:B------:R2:W-:Y:S01]  /*e8f0*/  @P5 STG.E.U16 desc[UR30][R6.64], R20 ;  /* 0x0000001406005986 */ /* 0x0005e2000c10151e */
[----:B------:R-:W-:Y:S02]  /*e900*/  ISETP.GT.AND P5, PT, R24, UR11, !P0 ;  /* 0x0000000b18007c0c */ /* 0x000fe4000c7a4270 */
[CC--:B0-----:R-:W-:Y:S02]  /*e910*/  LEA R4, P3, R9.reuse, R21.reuse, 0x1 ;  /* 0x0000001509047211 */ /* 0x0c1fe400078608ff */
[-C--:B------:R-:W-:Y:S01]  /*e920*/  LEA.HI.X.SX32 R3, R0, R22.reuse, 0x1, P2 ;  /* 0x0000001600037211 */ /* 0x080fe200010f0eff */
[----:B------:R-:W-:Y:S01]  /*e930*/  IMAD.U32 R0, RZ, RZ, UR7 ;  /* 0x00000007ff007e24 */ /* 0x000fe2000f8e00ff */
[----:B------:R-:W-:Y:S01]  /*e940*/  LEA.HI.X.SX32 R5, R9, R22, 0x1, P3 ;  /* 0x0000001609057211 */ /* 0x000fe200018f0eff */
[----:B------:R-:W-:Y:S01]  /*e950*/  IMAD.U32 R9, RZ, RZ, UR4 ;  /* 0x00000004ff097e24 */ /* 0x000fe2000f8e00ff */
[----:B--2---:R-:W-:Y:S01]  /*e960*/  PRMT R7, R20, 0x7632, R7 ;  /* 0x0000763214077816 */ /* 0x004fe20000000007 */
[----:B------:R-:W-:Y:S01]  /*e970*/  UIADD3 UR4, UPT, UPT, UR4, UR5, URZ ;  /* 0x0000000504047290 */ /* 0x000fe2000fffe0ff */
[----:B------:R-:W-:-:S02]  /*e980*/  LEA R6, P2, R0, R21, 0x1 ;  /* 0x0000001500067211 */ /* 0x000fc400078408ff */
[----:B------:R-:W-:Y:S01]  /*e990*/  PRMT R20, R8, 0x7610, R20 ;  /* 0x0000761008147816 */ /* 0x000fe20000000014 */
[----:B------:R0:W-:Y:S01]  /*e9a0*/  @P4 STG.E.U16 desc[UR30][R2.64], R7 ;  /* 0x0000000702004986 */ /* 0x0001e2000c10151e */
[----:B------:R-:W-:Y:S01]  /*e9b0*/  UIADD3 UR6, UPT, UPT, UR4, UR5, URZ ;  /* 0x0000000504067290 */ /* 0x000fe2000fffe0ff */
[C---:B------:R-:W-:Y:S02]  /*e9c0*/  ISETP.GT.AND P3, PT, R24.reuse, UR14, !P0 ;  /* 0x0000000e18007c0c */ /* 0x040fe4000c764270 */
[----:B------:R2:W-:Y:S01]  /*e9d0*/  @P5 STG.E.U16 desc[UR30][R4.64], R20 ;  /* 0x0000001404005986 */ /* 0x0005e2000c10151e */
[C---:B------:R-:W-:Y:S02]  /*e9e0*/  ISETP.GT.AND P4, PT, R24.reuse, UR18, !P0 ;  /* 0x0000001218007c0c */ /* 0x040fe4000c784270 */
[----:B------:R-:W-:Y:S02]  /*e9f0*/  ISETP.GT.AND P5, PT, R24, UR19, !P0 ;  /* 0x0000001318007c0c */ /* 0x000fe4000c7a4270 */
[----:B0-----:R-:W-:Y:S01]  /*ea00*/  LEA.HI.X.SX32 R7, R0, R22, 0x1, P2 ;  /* 0x0000001600077211 */ /* 0x001fe200010f0eff */
[----:B------:R-:W-:Y:S01]  /*ea10*/  IMAD.U32 R0, RZ, RZ, UR4 ;  /* 0x00000004ff007e24 */ /* 0x000fe2000f8e00ff */
[----:B------:R-:W-:Y:S01]  /*ea20*/  PRMT R3, R8, 0x7632, R3 ;  /* 0x0000763208037816 */ /* 0x000fe20000000003 */
[----:B------:R-:W-:Y:S01]  /*ea30*/  UIADD3 UR4, UPT, UPT, UR6, UR5, URZ ;  /* 0x0000000506047290 */ /* 0x000fe2000fffe0ff */
[----:B------:R-:W-:Y:S01]  /*ea40*/  LEA R8, P2, R9, R21, 0x1 ;  /* 0x0000001509087211 */ /* 0x000fe200078408ff */
[----:B--2---:R-:W-:-:S02]  /*ea50*/  IMAD.U32 R5, RZ, RZ, UR6 ;  /* 0x00000006ff057e24 */ /* 0x004fc4000f8e00ff */
[----:B------:R0:W-:Y:S01]  /*ea60*/  @P1 STG.E.U16 desc[UR30][R6.64], R3 ;  /* 0x0000000306001986 */ /* 0x0001e2000c10151e */
[-C--:B------:R-:W-:Y:S02]  /*ea70*/  LEA.HI.X.SX32 R9, R9, R22.reuse, 0x1, P2 ;  /* 0x0000001609097211 */ /* 0x080fe400010f0eff */
[----:B------:R-:W-:Y:S02]  /*ea80*/  ISETP.GT.AND P2, PT, R24, UR16, !P0 ;  /* 0x0000001018007c0c */ /* 0x000fe4000c744270 */
[-C--:B------:R-:W-:Y:S01]  /*ea90*/  LEA R2, P1, R0, R21.reuse, 0x1 ;  /* 0x0000001500027211 */ /* 0x080fe200078208ff */
[----:B------:R2:W-:Y:S01]  /*eaa0*/  @P3 STG.E.U16 desc[UR30][R8.64], R10 ;  /* 0x0000000a08003986 */ /* 0x0005e2000c10151e */
[----:B------:R-:W-:Y:S02]  /*eab0*/  ISETP.GT.AND P3, PT, R24, UR17, !P0 ;  /* 0x0000001118007c0c */ /* 0x000fe4000c764270 */
[----:B0-----:R-:W-:Y:S01]  /*eac0*/  LEA.HI.X.SX32 R3, R0, R22, 0x1, P1 ;  /* 0x0000001600037211 */ /* 0x001fe200008f0eff */
[----:B------:R-:W-:Y:S01]  /*ead0*/  IMAD.U32 R0, RZ, RZ, UR4 ;  /* 0x00000004ff007e24 */ /* 0x000fe2000f8e00ff */
[----:B------:R-:W-:Y:S01]  /*eae0*/  LEA R4, P1, R5, R21, 0x1 ;  /* 0x0000001505047211 */ /* 0x000fe200078208ff */
[----:B------:R-:W-:Y:S01]  /*eaf0*/  UIADD3 UR4, UPT, UPT, UR4, UR5, URZ ;  /* 0x0000000504047290 */ /* 0x000fe2000fffe0ff */
[----:B------:R-:W-:-:S02]  /*eb00*/  PRMT R7, R10, 0x7632, R7 ;  /* 0x000076320a077816 */ /* 0x000fc40000000007 */
[----:B------:R-:W-:Y:S01]  /*eb10*/  LEA.HI.X.SX32 R5, R5, R22, 0x1, P1 ;  /* 0x0000001605057211 */ /* 0x000fe200008f0eff */
[----:B------:R-:W-:Y:S01]  /*eb20*/  UIADD3 UR6, UPT, UPT, UR4, UR5, URZ ;  /* 0x0000000504067290 */ /* 0x000fe2000fffe0ff */
[----:B------:R-:W-:Y:S01]  /*eb30*/  LEA R6, P1, R0, R21, 0x1 ;  /* 0x0000001500067211 */ /* 0x000fe200078208ff */
[----:B------:R0:W-:Y:S01]  /*eb40*/  @P2 STG.E.U16 desc[UR30][R2.64], R7 ;  /* 0x0000000702002986 */ /* 0x0001e2000c10151e */
[----:B------:R-:W-:-:S03]  /*eb50*/  ISETP.GT.AND P2, PT, R24, UR29, !P0 ;  /* 0x0000001d18007c0c */ /* 0x000fc6000c744270 */
[----:B--2---:R-:W-:Y:S01]  /*eb60*/  IMAD.U32 R8, RZ, RZ, UR6 ;  /* 0x00000006ff087e24 */ /* 0x004fe2000f8e00ff */
[----:B------:R-:W-:Y:S01]  /*eb70*/  @P3 STG.E.U16 desc[UR30][R4.64], R12 ;  /* 0x0000000c04003986 */ /* 0x000fe2000c10151e */
[----:B------:R-:W-:Y:S02]  /*eb80*/  ISETP.GT.AND P3, PT, R24, UR21, !P0 ;  /* 0x0000001518007c0c */ /* 0x000fe4000c764270 */
[----:B0-----:R-:W-:Y:S01]  /*eb90*/  LEA.HI.X.SX32 R7, R0, R22, 0x1, P1 ;  /* 0x0000001600077211 */ /* 0x001fe200008f0eff */
[----:B------:R-:W-:Y:S01]  /*eba0*/  IMAD.U32 R0, RZ, RZ, UR4 ;  /* 0x00000004ff007e24 */ /* 0x000fe2000f8e00ff */
[----:B------:R-:W-:Y:S01]  /*ebb0*/  UIADD3 UR4, UPT, UPT, UR6, UR5, URZ ;  /* 0x0000000506047290 */ /* 0x000fe2000fffe0ff */
[----:B------:R-:W-:-:S03]  /*ebc0*/  PRMT R3, R12, 0x7632, R3 ;  /* 0x000076320c037816 */ /* 0x000fc60000000003 */
[----:B------:R-:W-:Y:S01]  /*ebd0*/  UIADD3 UR6, UPT, UPT, UR4, UR5, URZ ;  /* 0x0000000504067290 */ /* 0x000fe2000fffe0ff */
[----:B------:R-:W-:Y:S01]  /*ebe0*/  LEA R2, P1, R0, R21, 0x1 ;  /* 0x0000001500027211 */ /* 0x000fe200078208ff */
[----:B------:R0:W-:Y:S01]  /*ebf0*/  @P4 STG.E.U16 desc[UR30][R6.64], R3 ;  /* 0x0000000306004986 */ /* 0x0001e2000c10151e */
[----:B------:R-:W-:Y:S01]  /*ec00*/  ISETP.GT.AND P4, PT, R24, UR20, !P0 ;  /* 0x0000001418007c0c */ /* 0x000fe2000c784270 */
[----:B------:R-:W-:Y:S02]  /*ec10*/  UIADD3 UR7, UPT, UPT, UR6, UR5, URZ ;  /* 0x0000000506077290 */ /* 0x000fe4000fffe0ff */
[----:B------:R-:W-:-:S04]  /*ec20*/  IMAD.U32 R9, RZ, RZ, UR6 ;  /* 0x00000006ff097e24 */ /* 0x000fc8000f8e00ff */
[----:B------:R-:W-:Y:S01]  /*ec30*/  IMAD.U32 R11, RZ, RZ, UR7 ;  /* 0x00000007ff0b7e24 */ /* 0x000fe2000f8e00ff */
[-C--:B0-----:R-:W-:Y:S01]  /*ec40*/  LEA.HI.X.SX32 R3, R0, R22.reuse, 0x1, P1 ;  /* 0x0000001600037211 */ /* 0x081fe200008f0eff */
[----:B------:R-:W-:Y:S01]  /*ec50*/  IMAD.U32 R0, RZ, RZ, UR4 ;  /* 0x00000004ff007e24 */ /* 0x000fe2000f8e00ff */
[CC--:B------:R-:W-:Y:S01]  /*ec60*/  LEA R4, P1, R8.reuse, R21.reuse, 0x1 ;  /* 0x0000001508047211 */ /* 0x0c0fe200078208ff */
[----:B------:R-:W-:Y:S02]  /*ec70*/  UIADD3 UR4, UPT, UPT, UR7, UR5, URZ ;  /* 0x0000000507047290 */ /* 0x000fe4000fffe0ff */
[----:B------:R0:W-:Y:S01]  /*ec80*/  @P5 STG.E.U16 desc[UR30][R2.64], R14 ;  /* 0x0000000e02005986 */ /* 0x0001e2000c10151e */
[----:B------:R-:W-:Y:S02]  /*ec90*/  LEA.HI.X.SX32 R5, R8, R22, 0x1, P1 ;  /* 0x0000001608057211 */ /* 0x000fe400008f0eff */
[-C--:B------:R-:W-:Y:S02]  /*eca0*/  LEA R6, P1, R0, R21.reuse, 0x1 ;  /* 0x0000001500067211 */ /* 0x080fe400078208ff */
[----:B------:R-:W-:-:S02]  /*ecb0*/  LEA R8, P6, R9, R21, 0x1 ;  /* 0x0000001509087211 */ /* 0x000fc400078c08ff */
[-C--:B------:R-:W-:Y:S01]  /*ecc0*/  LEA.HI.X.SX32 R7, R0, R22.reuse, 0x1, P1 ;  /* 0x0000001600077211 */ /* 0x080fe200008f0eff */
[----:B------:R-:W-:Y:S01]  /*ecd0*/  IMAD.U32 R0, RZ, RZ, UR4 ;  /* 0x00000004ff007e24 */ /* 0x000fe2000f8e00ff */
[-C--:B------:R-:W-:Y:S02]  /*ece0*/  LEA.HI.X.SX32 R9, R9, R22.reuse, 0x1, P6 ;  /* 0x0000001609097211 */ /* 0x080fe400030f0eff */
[CC--:B------:R-:W-:Y:S02]  /*ecf0*/  LEA R10, P6, R11.reuse, R21.reuse, 0x1 ;  /* 0x000000150b0a7211 */ /* 0x0c0fe400078c08ff */
[----:B------:R-:W-:Y:S02]  /*ed00*/  ISETP.GT.AND P1, PT, R24, UR58, !P0 ;  /* 0x0000003a18007c0c */ /* 0x000fe4000c724270 */
[----:B------:R-:W-:Y:S02]  /*ed10*/  LEA.HI.X.SX32 R11, R11, R22, 0x1, P6 ;  /* 0x000000160b0b7211 */ /* 0x000fe400030f0eff */
[----:B------:R-:W-:-:S02]  /*ed20*/  LEA R12, P6, R0, R21, 0x1 ;  /* 0x00000015000c7211 */ /* 0x000fc400078c08ff */
[----:B------:R-:W-:Y:S02]  /*ed30*/  ISETP.GT.AND P0, PT, R24, UR28, !P0 ;  /* 0x0000001c18007c0c */ /* 0x000fe4000c704270 */
[----:B------:R-:W-:Y:S02]  /*ed40*/  LEA.HI.X.SX32 R13, R0, R22, 0x1, P6 ;  /* 0x00000016000d7211 */ /* 0x000fe400030f0eff */
[----:B------:R-:W-:Y:S02]  /*ed50*/  PRMT R0, R14, 0x7632, R0 ;  /* 0x000076320e007816 */ /* 0x000fe40000000000 */
[----:B0-----:R-:W-:-:S03]  /*ed60*/  PRMT R3, R16, 0x7632, R3 ;  /* 0x0000763210037816 */ /* 0x001fc60000000003 */
[----:B------:R0:W-:Y:S04]  /*ed70*/  @P4 STG.E.U16 desc[UR30][R4.64], R0 ;  /* 0x0000000004004986 */ /* 0x0001e8000c10151e */
[----:B------:R2:W-:Y:S04]  /*ed80*/  @P3 STG.E.U16 desc[UR30][R6.64], R16 ;  /* 0x0000001006003986 */ /* 0x0005e8000c10151e */
[----:B------:R2:W-:Y:S01]  /*ed90*/  @P2 STG.E.U16 desc[UR30][R8.64], R3 ;  /* 0x0000000308002986 */ /* 0x0005e2000c10151e */
[----:B0-----:R-:W-:-:S03]  /*eda0*/  PRMT R5, R18, 0x7632, R5 ;  /* 0x0000763212057816 */ /* 0x001fc60000000005 */
[----:B------:R2:W-:Y:S04]  /*edb0*/  @P1 STG.E.U16 desc[UR30][R10.64], R18 ;  /* 0x000000120a001986 */ /* 0x0005e8000c10151e */
[----:B------:R2:W-:Y:S01]  /*edc0*/  @P0 STG.E.U16 desc[UR30][R12.64], R5 ;  /* 0x000000050c000986 */ /* 0x0005e2000c10151e */
[----:B-1----:R-:W-:Y:S06]  /*edd0*/  BAR.SYNC.DEFER_BLOCKING 0x0 ;  /* 0x0000000000007b1d */ /* 0x002fec0000010000 */
[----:B------:R-:W-:Y:S05]  /*ede0*/  BRA.U UP0, `(.L_x_14) ;  /* 0x0000000100a07547 */ /* 0x000fea000b800000 */
[----:B------:R-:W0:Y:S01]  /*edf0*/  S2UR UR5, SR_CgaCtaId ;  /* 0x00000000000579c3 */ /* 0x000e220000008800 */
[----:B------:R-:W-:Y:S01]  /*ee00*/  NOP ;  /* 0x0000000000007918 */ /* 0x000fe20000000000 */
[----:B------:R-:W-:Y:S01]  /*ee10*/  UMOV UR4, 0x50 ;  /* 0x0000005000047882 */ /* 0x000fe20000000000 */
[----:B------:R-:W-:Y:S02]  /*ee20*/  IMAD.U32 R0, RZ, RZ, UR13 ;  /* 0x0000000dff007e24 */ /* 0x000fe4000f8e00ff */
[----:B--2---:R-:W-:Y:S02]  /*ee30*/  IMAD.MOV.U32 R3, RZ, RZ, 0xf ;  /* 0x0000000fff037424 */ /* 0x004fe400078e00ff */
[----:B------:R-:W-:Y:S01]  /*ee40*/  IMAD.MOV.U32 R7, RZ, RZ, 0x1 ;  /* 0x00000001ff077424 */ /* 0x000fe200078e00ff */
[----:B------:R-:W-:-:S04]  /*ee50*/  LOP3.LUT R0, R0, 0xffff, RZ, 0xc0, !PT ;  /* 0x0000ffff00007812 */ /* 0x000fc800078ec0ff */
[----:B------:R-:W-:-:S05]  /*ee60*/  SHF.R.U32.HI R0, RZ, 0x5, R0 ;  /* 0x00000005ff007819 */ /* 0x000fca0000011600 */
[----:B------:R-:W-:Y:S01]  /*ee70*/  VIADD R2, R0, 0x10 ;  /* 0x0000001000027836 */ /* 0x000fe20000000000 */
[----:B------:R-:W-:Y:S01]  /*ee80*/  SHF.L.U32 R0, R3, R0, RZ ;  /* 0x0000000003007219 */ /* 0x000fe200000006ff */
[----:B0-----:R-:W-:-:S03]  /*ee90*/  ULEA UR6, UR5, UR4, 0x18 ;  /* 0x0000000405067291 */ /* 0x001fc6000f8ec0ff */
[----:B------:R-:W-:-:S04]  /*eea0*/  SHF.L.U32 R3, R7, R2, RZ ;  /* 0x0000000207037219 */ /* 0x000fc800000006ff */
[----:B------:R-:W-:Y:S02]  /*eeb0*/  LOP3.LUT R0, R3, R0, RZ, 0xfc, !PT ;  /* 0x0000000003007212 */ /* 0x000fe400078efcff */
[----:B------:R-:W0:Y:S02]  /*eec0*/  LDS R5, [UR6] ;  /* 0x00000006ff057984 */ /* 0x000e240008000800 */
[C---:B------:R-:W-:Y:S02]  /*eed0*/  LOP3.LUT R2, R0.reuse, 0xffff, RZ, 0xc0, !PT ;  /* 0x0000ffff00027812 */ /* 0x040fe400078ec0ff */
[----:B0-----:R-:W-:-:S04]  /*eee0*/  LOP3.LUT R3, R0, 0xffff, R5, 0x80, !PT ;  /* 0x0000ffff00037812 */ /* 0x001fc800078e8005 */
[----:B------:R-:W-:-:S13]  /*eef0*/  ISETP.NE.AND P0, PT, R3, R2, PT ;  /* 0x000000020300720c */ /* 0x000fda0003f05270 */
[----:B------:R-:W-:Y:S05]  /*ef00*/  @P0 BRA `(.L_x_15) ;  /* 0x0000000000500947 */ /* 0x000fea0003800000 */
[----:B------:R-:W-:Y:S02]  /*ef10*/  SHF.R.U32.HI R5, RZ, 0x10, R5 ;  /* 0x00000010ff057819 */ /* 0x000fe40000011605 */
[----:B------:R-:W-:-:S04]  /*ef20*/  SHF.R.U32.HI R2, RZ, 0x10, R0 ;  /* 0x00000010ff027819 */ /* 0x000fc80000011600 */
[----:B------:R-:W-:-:S04]  /*ef30*/  LOP3.LUT R5, R5, R2, RZ, 0xc0, !PT ;  /* 0x0000000205057212 */ /* 0x000fc800078ec0ff */
[----:B------:R-:W-:-:S13]  /*ef40*/  ISETP.NE.AND P0, PT, R5, R2, PT ;  /* 0x000000020500720c */ /* 0x000fda0003f05270 */
[----:B------:R-:W-:Y:S05]  /*ef50*/  @P0 BRA `(.L_x_16) ;  /* 0x0000000000300947 */ /* 0x000fea0003800000 */
[----:B------:R-:W-:Y:S01]  /*ef60*/  R2UR UR4, R0 ;  /* 0x00000000000472ca */ /* 0x000fe200000e0000 */
[----:B------:R-:W-:Y:S01]  /*ef70*/  VOTEU.ANY UR5, UPT, PT ;  /* 0x0000000000057886 */ /* 0x000fe200038e0100 */
[----:B------:R-:W0:Y:S01]  /*ef80*/  S2R R0, SR_LANEID ;  /* 0x0000000000007919 */ /* 0x000e220000000000 */
[----:B------:R-:W-:-:S10]  /*ef90*/  UFLO.U32 UR5, UR5 ;  /* 0x00000005000572bd */ /* 0x000fd400080e0000 */
[----:B------:R-:W-:-:S06]  /*efa0*/  ULOP3.LUT UR4, URZ, UR4, URZ, 0x33, !UPT ;  /* 0x00000004ff047292 */ /* 0x000fcc000f8e33ff */
[----:B------:R-:W-:-:S04]  /*efb0*/  IMAD.U32 R2, RZ, RZ, UR4 ;  /* 0x00000004ff027e24 */ /* 0x000fc8000f8e00ff */
[----:B------:R-:W1:Y:S02]  /*efc0*/  REDUX UR7, R2 ;  /* 0x00000000020773c4 */ /* 0x000e640000000000 */
[----:B------:R3:W-:Y:S01]  /*efd0*/  UTCATOMSWS.AND URZ, UR4 ;  /* 0x0000000400ff79e3 */ /* 0x0007e20008000000 */
[----:B0-----:R-:W-:Y:S01]  /*efe0*/  ISETP.EQ.U32.AND P0, PT, R0, UR5, PT ;  /* 0x0000000500007c0c */ /* 0x001fe2000bf02070 */
[----:B-1----:R-:W-:-:S12]  /*eff0*/  IMAD.U32 R0, RZ, RZ, UR7 ;  /* 0x00000007ff007e24 */ /* 0x002fd8000f8e00ff */
[----:B------:R3:W-:Y:S01]  /*f000*/  @P0 ATOMS.AND RZ, [UR6], R0 ;  /* 0x00000000ffff098c */ /* 0x0007e2000a800006 */
[----:B------:R-:W-:Y:S05]  /*f010*/  BRA `(.L_x_14) ;  /* 0x0000000000147947 */ /* 0x000fea0003800000 */
.L_x_16:
[----:B------:R-:W-:-:S07]  /*f020*/  MOV R2, 0xf040 ;  /* 0x0000f04000027802 */ /* 0x000fce0000000f00 */
[----:B------:R-:W-:Y:S05]  /*f030*/  CALL.REL.NOINC `($__internal_0_$__cuda_sm10x_tcgen05_guardrail_trap_col_being_dealloced_not_returned_by_alloc) ;  /* 0x00000000002c7944 */ /* 0x000fea0003c00000 */
[----:B------:R-:W-:Y:S05]  /*f040*/  BRA `(.L_x_14) ;  /* 0x0000000000087947 */ /* 0x000fea0003800000 */
.L_x_15:
[----:B------:R-:W-:-:S07]  /*f050*/  MOV R2, 0xf070 ;  /* 0x0000f07000027802 */ /* 0x000fce0000000f00 */
[----:B------:R-:W-:Y:S05]  /*f060*/  CALL.REL.NOINC `($__internal_2_$__cuda_sm10x_tcgen05_guardrail_trap_unallocated_columns_being_dealloced) ;  /* 0x0000000000387944 */ /* 0x000fea0003c00000 */
.L_x_14:
[----:B------:R-:W-:Y:S01]  /*f070*/  NOP ;  /* 0x0000000000007918 */ /* 0x000fe20000000000 */
[----:B---3--:R-:W-:Y:S05]  /*f080*/  EXIT ;  /* 0x000000000000794d */ /* 0x008fea0003800000 */
.L_x_9:
[----:B------:R-:W0:Y:S02]  /*f090*/  SYNCS.PHASECHK.TRANS64.TRYWAIT P2, [UR4], R5 ;  /* 0x00000005ff0075a7 */ /* 0x000e240008041104 */
[----:B0-----:R-:W-:Y:S05]  /*f0a0*/  @!P2 BRA `(.L_x_9) ;  /* 0xfffffffc00f8a947 */ /* 0x001fea000383ffff */
[----:B------:R-:W-:Y:S05]  /*f0b0*/  BRA `(.L_x_17) ;  /* 0xffffffe400487947 */ /* 0x000fea000383ffff */
.L_x_13:
[----:B------:R-:W0:Y:S02]  /*f0c0*/  SYNCS.PHASECHK.TRANS64.TRYWAIT P0, [UR4], R0 ;  /* 0x00000000ff0075a7 */ /* 0x000e240008001104 */
[----:B0-----:R-:W-:Y:S05]  /*f0d0*/  @!P0 BRA `(.L_x_13) ;  /* 0xfffffffc00f88947 */ /* 0x001fea000383ffff */
[----:B------:R-:W-:Y:S05]  /*f0e0*/  BRA `(.L_x_12) ;  /* 0xfffffff400447947 */ /* 0x000fea000383ffff */
        .weak           $__internal_0_$__cuda_sm10x_tcgen05_guardrail_trap_col_being_dealloced_not_returned_by_alloc
        .type           $__internal_0_$__cuda_sm10x_tcgen05_guardrail_trap_col_being_dealloced_not_returned_by_alloc,@function
        .size           $__internal_0_$__cuda_sm10x_tcgen05_guardrail_trap_col_being_dealloced_not_returned_by_alloc,($__internal_1_$__cuda_sm10x_tcgen05_guardrail_trap_phase_invalid_during_alloc - $__internal_0_$__cuda_sm10x_tcgen05_guardrail_trap_col_being_dealloced_not_returned_by_alloc)
$__internal_0_$__cuda_sm10x_tcgen05_guardrail_trap_col_being_dealloced_not_returned_by_alloc:
[----:B------:R-:W-:Y:S05]  /*f0f0*/  BPT.TRAP 0x1 ;  /* 0x000000040000795c */ /* 0x000fea0000300000 */
[----:B------:R-:W-:-:S04]  /*f100*/  IMAD.MOV.U32 R3, RZ, RZ, 0x0 ;  /* 0x00000000ff037424 */ /* 0x000fc800078e00ff */
[----:B------:R-:W-:Y:S05]  /*f110*/  RET.REL.NODEC R2 `(matmul_kernel) ;  /* 0xffffff0c02b87950 */ /* 0x000fea0003c3ffff */
        .weak           $__internal_1_$__cuda_sm10x_tcgen05_guardrail_trap_phase_invalid_during_alloc
        .type           $__internal_1_$__cuda_sm10x_tcgen05_guardrail_trap_phase_invalid_during_alloc,@function
        .size           $__internal_1_$__cuda_sm10x_tcgen05_guardrail_trap_phase_invalid_during_alloc,($__internal_2_$__cuda_sm10x_tcgen05_guardrail_trap_unallocated_columns_being_dealloced - $__internal_1_$__cuda_sm10x_tcgen05_guardrail_trap_phase_invalid_during_alloc)
$__internal_1_$__cuda_sm10x_tcgen05_guardrail_trap_phase_invalid_during_alloc:
[----:B------:R-:W-:Y:S05]  /*f120*/  BPT.TRAP 0x1 ;  /* 0x000000040000795c */ /* 0x000fea0000300000 */
[----:B------:R-:W-:-:S04]  /*f130*/  IMAD.MOV.U32 R3, RZ, RZ, 0x0 ;  /* 0x00000000ff037424 */ /* 0x000fc800078e00ff */
[----:B------:R-:W-:Y:S05]  /*f140*/  RET.REL.NODEC R2 `(matmul_kernel) ;  /* 0xffffff0c02ac7950 */ /* 0x000fea0003c3ffff */
        .weak           $__internal_2_$__cuda_sm10x_tcgen05_guardrail_trap_unallocated_columns_being_dealloced
        .type           $__internal_2_$__cuda_sm10x_tcgen05_guardrail_trap_unallocated_columns_being_dealloced,@function
        .size           $__internal_2_$__cuda_sm10x_tcgen05_guardrail_trap_unallocated_columns_being_dealloced,(.L_x_21 - $__internal_2_$__cuda_sm10x_tcgen05_guardrail_trap_unallocated_columns_being_dealloced)
$__internal_2_$__cuda_sm10x_tcgen05_guardrail_trap_unallocated_columns_being_dealloced:
[----:B------:R-:W-:Y:S05]  /*f150*/  BPT.TRAP 0x1 ;  /* 0x000000040000795c */ /* 0x000fea0000300000 */
[----:B------:R-:W-:-:S04]  /*f160*/  IMAD.MOV.U32 R3, RZ, RZ, 0x0 ;  /* 0x00000000ff037424 */ /* 0x000fc800078e00ff */
[----:B------:R-:W-:Y:S05]  /*f170*/  RET.REL.NODEC R2 `(matmul_kernel) ;  /* 0xffffff0c02a07950 */ /* 0x000fea0003c3ffff */
.L_x_18:
[----:B------:R-:W-:-:S00]  /*f180*/  BRA `(.L_x_18) ;  /* 0xfffffffc00fc7947 */ /* 0x000fc0000383ffff */
[----:B------:R-:W-:-:S00]  /*f190*/  NOP ;  /* 0x0000000000007918 */ /* 0x000fc00000000000 */
        /* <DEDUP_REMOVED lines=14> */
.L_x_21:


//--------------------- .nv.shared.matmul_kernel  --------------------------
	.section	.nv.shared.matmul_kernel,"aw",@nobits
	.sectionflags	@""
	.align	16
	.zero		1024


//--------------------- .nv.shared.reserved.0     --------------------------
	.section	.nv.shared.reserved.0,"aw",@nobits
	.align	8
	.weak		__nv_reservedSMEM_offset_0_alias
	.size		__nv_reservedSMEM_offset_0_alias, 0, 64
	.other		__nv_reservedSMEM_offset_0_alias,@"STO_CUDA_RESERVED_SHARED STV_DEFAULT"
__nv_reservedSMEM_offset_0_alias:
	.zero		0
.nv.shared.reserved.0:
	.zero		64
	.weak		__nv_reservedSMEM_allocation_phase
	.type		__nv_reservedSMEM_allocation_phase,@object
	.size		__nv_reservedSMEM_allocation_phase,(.L_0 - __nv_reservedSMEM_allocation_phase)
__nv_reservedSMEM_allocation_phase:
	.zero		1
.L_0:
	.zero		7
	.weak		__nv_reservedSMEM_devtool_atexit_pc
	.type		__nv_reservedSMEM_devtool_atexit_pc,@object
	.size		__nv_reservedSMEM_devtool_atexit_pc,(__nv_reservedSMEM_allocation_mask - __nv_reservedSMEM_devtool_atexit_pc)
__nv_reservedSMEM_devtool_atexit_pc:
	.zero		8
	.weak		__nv_reservedSMEM_allocation_mask
	.type		__nv_reservedSMEM_allocation_mask,@object
	.size		__nv_reservedSMEM_allocation_mask,(.L_2 - __nv_reservedSMEM_allocation_mask)
__nv_reservedSMEM_allocation_mask:
	.zero		4
.L_2:


//--------------------- .nv.constant0.matmul_kernel --------------------------
	.section	.nv.constant0.matmul_kernel,"a",@progbits
	.sectionflags	@""
	.align	4
.nv.constant0.matmul_kernel:
	.zero		976


//--------------------- SYMBOLS --------------------------

	.type		.nv.reservedSmem.offset0,@object
	.size		.nv.reservedSmem.offset0,0x4
	.type		.nv.reservedSmem.cap,@object
	.size		.nv.reservedSmem.cap,0x4
